	.headerflags	@"EF_CUDA_TEXMODE_UNIFIED EF_CUDA_64BIT_ADDRESS EF_CUDA_ACCELERATORS EF_CUDA_SM90 EF_CUDA_VIRTUAL_SM(EF_CUDA_SM90)"
	.elftype	@"ET_EXEC"


//--------------------- .nv.info                  --------------------------
	.section	.nv.info,"",@"SHT_CUDA_INFO"
	.align	4


	//----- nvinfo : EIATTR_REGCOUNT
	.align		4
        /*0000*/ 	.byte	0x04, 0x2f
        /*0002*/ 	.short	(.L_1 - .L_0)
	.align		4
.L_0:
        /*0004*/ 	.word	index@(triton_mm)
        /*0008*/ 	.word	0x0000007c


	//----- nvinfo : EIATTR_MIN_STACK_SIZE
	.align		4
.L_1:
        /*000c*/ 	.byte	0x04, 0x12
        /*000e*/ 	.short	(.L_3 - .L_2)
	.align		4
.L_2:
        /*0010*/ 	.word	index@(triton_mm)
        /*0014*/ 	.word	0x00000000


	//----- nvinfo : EIATTR_FRAME_SIZE
	.align		4
.L_3:
        /*0018*/ 	.byte	0x04, 0x11
        /*001a*/ 	.short	(.L_5 - .L_4)
	.align		4
.L_4:
        /*001c*/ 	.word	index@(triton_mm)
        /*0020*/ 	.word	0x00000000


	//----- nvinfo : EIATTR_MIN_STACK_SIZE
	.align		4
.L_5:
        /*0024*/ 	.byte	0x04, 0x12
        /*0026*/ 	.short	(.L_7 - .L_6)
	.align		4
.L_6:
        /*0028*/ 	.word	index@(triton_mm)
        /*002c*/ 	.word	0x00000000
.L_7:


//--------------------- .nv.info.triton_mm        --------------------------
	.section	.nv.info.triton_mm,"",@"SHT_CUDA_INFO"
	.sectionflags	@""
	.align	4


	//----- nvinfo : EIATTR_CUDA_API_VERSION
	.align		4
        /*0000*/ 	.byte	0x04, 0x37
        /*0002*/ 	.short	(.L_9 - .L_8)
.L_8:
        /*0004*/ 	.word	0x0000007c


	//----- nvinfo : EIATTR_KPARAM_INFO
	.align		4
.L_9:
        /*0008*/ 	.byte	0x04, 0x17
        /*000a*/ 	.short	(.L_11 - .L_10)
.L_10:
        /*000c*/ 	.word	0x00000000
        /*0010*/ 	.short	0x0004
        /*0012*/ 	.short	0x001c
        /*0014*/ 	.byte	0x00, 0xf0, 0x11, 0x00


	//----- nvinfo : EIATTR_KPARAM_INFO
	.align		4
.L_11:
        /*0018*/ 	.byte	0x04, 0x17
        /*001a*/ 	.short	(.L_13 - .L_12)
.L_12:
        /*001c*/ 	.word	0x00000000
        /*0020*/ 	.short	0x0003
        /*0022*/ 	.short	0x0018
        /*0024*/ 	.byte	0x00, 0xf0, 0x11, 0x00


	//----- nvinfo : EIATTR_KPARAM_INFO
	.align		4
.L_13:
        /*0028*/ 	.byte	0x04, 0x17
        /*002a*/ 	.short	(.L_15 - .L_14)
.L_14:
        /*002c*/ 	.word	0x00000000
        /*0030*/ 	.short	0x0002
        /*0032*/ 	.short	0x0010
        /*0034*/ 	.byte	0x00, 0xf0, 0x21, 0x00


	//----- nvinfo : EIATTR_KPARAM_INFO
	.align		4
.L_15:
        /*0038*/ 	.byte	0x04, 0x17
        /*003a*/ 	.short	(.L_17 - .L_16)
.L_16:
        /*003c*/ 	.word	0x00000000
        /*0040*/ 	.short	0x0001
        /*0042*/ 	.short	0x0008
        /*0044*/ 	.byte	0x00, 0xf0, 0x21, 0x00


	//----- nvinfo : EIATTR_KPARAM_INFO
	.align		4
.L_17:
        /*0048*/ 	.byte	0x04, 0x17
        /*004a*/ 	.short	(.L_19 - .L_18)
.L_18:
        /*004c*/ 	.word	0x00000000
        /*0050*/ 	.short	0x0000
        /*0052*/ 	.short	0x0000
        /*0054*/ 	.byte	0x00, 0xf0, 0x21, 0x00


	//----- nvinfo : EIATTR_SPARSE_MMA_MASK
	.align		4
.L_19:
        /*0058*/ 	.byte	0x03, 0x50
        /*005a*/ 	.short	0x0000


	//----- nvinfo : EIATTR_MAXREG_COUNT
	.align		4
        /*005c*/ 	.byte	0x03, 0x1b
        /*005e*/ 	.short	0x00ff


	//----- nvinfo : EIATTR_COOP_GROUP_MASK_REGIDS
	.align		4
        /*0060*/ 	.byte	0x04, 0x29
        /*0062*/ 	.short	(.L_21 - .L_20)


	//   ....[0]....
.L_20:
        /*0064*/ 	.word	0xffffffff


	//----- nvinfo : EIATTR_COOP_GROUP_INSTR_OFFSETS
	.align		4
.L_21:
        /*0068*/ 	.byte	0x04, 0x28
        /*006a*/ 	.short	(.L_23 - .L_22)


	//   ....[0]....
.L_22:
        /*006c*/ 	.word	0x000014a0


	//----- nvinfo : EIATTR_EXIT_INSTR_OFFSETS
	.align		4
.L_23:
        /*0070*/ 	.byte	0x04, 0x1c
        /*0072*/ 	.short	(.L_25 - .L_24)


	//   ....[0]....
.L_24:
        /*0074*/ 	.word	0x00000040


	//   ....[1]....
        /*0078*/ 	.word	0x00002230


	//   ....[2]....
        /*007c*/ 	.word	0x00002280


	//----- nvinfo : EIATTR_MAX_THREADS
	.align		4
.L_25:
        /*0080*/ 	.byte	0x04, 0x05
        /*0082*/ 	.short	(.L_27 - .L_26)
.L_26:
        /*0084*/ 	.word	0x00000080
        /*0088*/ 	.word	0x00000001
        /*008c*/ 	.word	0x00000001


	//----- nvinfo : EIATTR_CBANK_PARAM_SIZE
	.align		4
.L_27:
        /*0090*/ 	.byte	0x03, 0x19
        /*0092*/ 	.short	0x0020


	//----- nvinfo : EIATTR_PARAM_CBANK
	.align		4
        /*0094*/ 	.byte	0x04, 0x0a
        /*0096*/ 	.short	(.L_29 - .L_28)
	.align		4
.L_28:
        /*0098*/ 	.word	index@(.nv.constant0.triton_mm)
        /*009c*/ 	.short	0x0210
        /*009e*/ 	.short	0x0020


	//----- nvinfo : EIATTR_SW_WAR
	.align		4
.L_29:
        /*00a0*/ 	.byte	0x04, 0x36
        /*00a2*/ 	.short	(.L_31 - .L_30)
.L_30:
        /*00a4*/ 	.word	0x00000008
.L_31:


//--------------------- .nv.callgraph             --------------------------
	.section	.nv.callgraph,"",@"SHT_CUDA_CALLGRAPH"
	.align	4
	.sectionentsize	8
	.align		4
        /*0000*/ 	.word	0x00000000
	.align		4
        /*0004*/ 	.word	0xffffffff
	.align		4
        /*0008*/ 	.word	0x00000000
	.align		4
        /*000c*/ 	.word	0xfffffffe
	.align		4
        /*0010*/ 	.word	0x00000000
	.align		4
        /*0014*/ 	.word	0xfffffffd
	.align		4
        /*0018*/ 	.word	0x00000000
	.align		4
        /*001c*/ 	.word	0xfffffffc


//--------------------- .text.triton_mm           --------------------------
	.section	.text.triton_mm,"ax",@progbits
	.sectionflags	@"SHF_BARRIERS=1"
	.align	128
        .global         triton_mm
        .type           triton_mm,@function
        .size           triton_mm,(.L_x_2 - triton_mm)
        .other          triton_mm,@"STO_CUDA_ENTRY STV_DEFAULT"
triton_mm:
.text.triton_mm:
[----:B------:R-:W1:Y:S02]  /*0000*/  LDC R1, c[0x0][0x28] ;  /* 0x00000a00ff017b82 */ /* 0x000e640000000800 */
[----:B------:R-:W2:Y:S02]  /*0010*/  LDC R0, c[0x0][0x22c] ;  /* 0x00008b00ff007b82 */ /* 0x000ea40000000800 */
[----:B--2---:R-:W-:-:S05]  /*0020*/  IMAD R2, R0, 0xc00, RZ ;  /* 0x00000c0000027824 */ /* 0x004fca00078e02ff */
[----:B------:R-:W-:-:S13]  /*0030*/  ISETP.NE.AND P0, PT, R2, RZ, PT ;  /* 0x000000ff0200720c */ /* 0x000fda0003f05270 */
[----:B------:R-:W-:Y:S05]  /*0040*/  @!P0 EXIT ;  /* 0x000000000000894d */ /* 0x000fea0003800000 */
[----:B------:R-:W2:Y:S01]  /*0050*/  S2R R10, SR_CTAID.X ;  /* 0x00000000000a7919 */ /* 0x000ea20000002500 */
[----:B------:R-:W-:Y:S01]  /*0060*/  VIADD R2, R0, 0x3f ;  /* 0x0000003f00027836 */ /* 0x000fe20000000000 */
[----:B------:R-:W-:Y:S01]  /*0070*/  IABS R31, R0 ;  /* 0x00000000001f7213 */ /* 0x000fe20000000000 */
[----:B------:R-:W3:Y:S01]  /*0080*/  LDC.64 R46, c[0x0][0x210] ;  /* 0x00008400ff2e7b82 */ /* 0x000ee20000000a00 */
[----:B------:R-:W4:Y:S01]  /*0090*/  S2R R86, SR_TID.X ;  /* 0x0000000000567919 */ /* 0x000f220000002100 */
[----:B------:R-:W-:Y:S01]  /*00a0*/  ULDC.64 UR4, c[0x0][0x210] ;  /* 0x0000840000047ab9 */ /* 0x000fe20000000a00 */
[----:B------:R-:W-:Y:S01]  /*00b0*/  SHF.R.S32.HI R3, RZ, 0x1f, R2 ;  /* 0x0000001fff037819 */ /* 0x000fe20000011402 */
[----:B------:R-:W-:Y:S01]  /*00c0*/  ULDC.64 UR18, c[0x0][0x208] ;  /* 0x0000820000127ab9 */ /* 0x000fe20000000a00 */
[----:B------:R-:W-:Y:S01]  /*00d0*/  IMAD.MOV.U32 R113, RZ, RZ, -0x40 ;  /* 0xffffffc0ff717424 */ /* 0x000fe200078e00ff */
[----:B------:R-:W-:Y:S02]  /*00e0*/  CS2R R64, SRZ ;  /* 0x0000000000407805 */ /* 0x000fe4000001ff00 */
[----:B------:R-:W-:Y:S01]  /*00f0*/  LEA.HI R3, R3, R2, RZ, 0x6 ;  /* 0x0000000203037211 */ /* 0x000fe200078f30ff */
[----:B------:R-:W5:Y:S01]  /*0100*/  S2UR UR14, SR_CgaCtaId ;  /* 0x00000000000e79c3 */ /* 0x000f620000008800 */
[----:B------:R-:W-:-:S02]  /*0110*/  CS2R R66, SRZ ;  /* 0x0000000000427805 */ /* 0x000fc4000001ff00 */
[----:B------:R-:W-:Y:S02]  /*0120*/  CS2R R68, SRZ ;  /* 0x0000000000447805 */ /* 0x000fe4000001ff00 */
[----:B------:R-:W-:Y:S02]  /*0130*/  CS2R R70, SRZ ;  /* 0x0000000000467805 */ /* 0x000fe4000001ff00 */
[----:B------:R-:W-:Y:S02]  /*0140*/  CS2R R72, SRZ ;  /* 0x0000000000487805 */ /* 0x000fe4000001ff00 */
[----:B------:R-:W-:Y:S02]  /*0150*/  CS2R R74, SRZ ;  /* 0x00000000004a7805 */ /* 0x000fe4000001ff00 */
[----:B------:R-:W-:Y:S02]  /*0160*/  CS2R R76, SRZ ;  /* 0x00000000004c7805 */ /* 0x000fe4000001ff00 */
[----:B------:R-:W-:-:S02]  /*0170*/  CS2R R78, SRZ ;  /* 0x00000000004e7805 */ /* 0x000fc4000001ff00 */
[----:B------:R-:W-:Y:S02]  /*0180*/  CS2R R80, SRZ ;  /* 0x0000000000507805 */ /* 0x000fe4000001ff00 */
[----:B------:R-:W-:Y:S02]  /*0190*/  CS2R R82, SRZ ;  /* 0x0000000000527805 */ /* 0x000fe4000001ff00 */
[----:B------:R-:W-:Y:S01]  /*01a0*/  CS2R R84, SRZ ;  /* 0x0000000000547805 */ /* 0x000fe2000001ff00 */
[----:B------:R-:W-:Y:S01]  /*01b0*/  UMOV UR15, 0x1 ;  /* 0x00000001000f7882 */ /* 0x000fe20000000000 */
[----:B------:R-:W-:Y:S01]  /*01c0*/  UMOV UR6, 0xffffffff ;  /* 0xffffffff00067882 */ /* 0x000fe20000000000 */
[----:B--2---:R-:W-:Y:S01]  /*01d0*/  IMAD.HI R4, R10, 0x2aaaaaab, RZ ;  /* 0x2aaaaaab0a047827 */ /* 0x004fe200078e02ff */
[----:B------:R-:W-:Y:S02]  /*01e0*/  IABS R11, R10 ;  /* 0x0000000a000b7213 */ /* 0x000fe40000000000 */
[----:B----4-:R-:W-:Y:S01]  /*01f0*/  SHF.R.U32.HI R13, RZ, 0x3, R86 ;  /* 0x00000003ff0d7819 */ /* 0x010fe20000011656 */
[----:B------:R-:W-:Y:S01]  /*0200*/  IMAD.SHL.U32 R15, R86, 0x8, RZ ;  /* 0x00000008560f7824 */ /* 0x000fe200078e00ff */
[----:B------:R-:W-:-:S02]  /*0210*/  SHF.R.U32.HI R5, RZ, 0x1f, R4 ;  /* 0x0000001fff057819 */ /* 0x000fc40000011604 */
[----:B------:R-:W-:Y:S02]  /*0220*/  SGXT.U32 R13, R13, 0x4 ;  /* 0x000000040d0d781a */ /* 0x000fe40000000000 */
[----:B------:R-:W-:Y:S02]  /*0230*/  LEA.HI.SX32 R5, R4, R5, 0x1b ;  /* 0x0000000504057211 */ /* 0x000fe400078fdaff */
[--C-:B------:R-:W-:Y:S02]  /*0240*/  SHF.R.U32.HI R114, RZ, 0x5, R86.reuse ;  /* 0x00000005ff727819 */ /* 0x100fe40000011656 */
[----:B------:R-:W-:Y:S01]  /*0250*/  SHF.R.U32.HI R112, RZ, 0x4, R86 ;  /* 0x00000004ff707819 */ /* 0x000fe20000011656 */
[C---:B------:R-:W-:Y:S01]  /*0260*/  IMAD.SHL.U32 R6, R5.reuse, 0x8, RZ ;  /* 0x0000000805067824 */ /* 0x040fe200078e00ff */
[----:B------:R-:W-:Y:S01]  /*0270*/  LOP3.LUT R114, R114, 0x7fffffc, RZ, 0xc0, !PT ;  /* 0x07fffffc72727812 */ /* 0x000fe200078ec0ff */
[----:B------:R-:W-:Y:S01]  /*0280*/  IMAD R5, R5, -0xc0, R10 ;  /* 0xffffff4005057824 */ /* 0x000fe200078e020a */
[----:B------:R-:W-:-:S02]  /*0290*/  SGXT.U32 R112, R112, 0x1 ;  /* 0x000000017070781a */ /* 0x000fc40000000000 */
[----:B------:R-:W-:Y:S02]  /*02a0*/  LEA.HI.SX32 R3, R3, -R6, 0x1a ;  /* 0x8000000603037211 */ /* 0x000fe400078fd2ff */
[----:B------:R-:W-:Y:S02]  /*02b0*/  IABS R14, R5 ;  /* 0x00000005000e7213 */ /* 0x000fe40000000000 */
[----:B------:R-:W-:-:S04]  /*02c0*/  VIMNMX R4, R3, 0x8, PT ;  /* 0x0000000803047848 */ /* 0x000fc80003fe0100 */
[-C--:B------:R-:W-:Y:S02]  /*02d0*/  IABS R12, R4.reuse ;  /* 0x00000004000c7213 */ /* 0x080fe40000000000 */
[-C--:B------:R-:W-:Y:S02]  /*02e0*/  IABS R8, R4.reuse ;  /* 0x0000000400087213 */ /* 0x080fe40000000000 */
[----:B------:R-:W2:Y:S01]  /*02f0*/  I2F.RP R7, R12 ;  /* 0x0000000c00077306 */ /* 0x000ea20000209400 */
[----:B------:R-:W-:-:S04]  /*0300*/  LOP3.LUT R5, R5, R4, RZ, 0x3c, !PT ;  /* 0x0000000405057212 */ /* 0x000fc800078e3cff */
[----:B------:R-:W-:-:S03]  /*0310*/  ISETP.GE.AND P3, PT, R5, RZ, PT ;  /* 0x000000ff0500720c */ /* 0x000fc60003f66270 */
[----:B--2---:R-:W2:Y:S02]  /*0320*/  MUFU.RCP R7, R7 ;  /* 0x0000000700077308 */ /* 0x004ea40000001000 */
[----:B--2---:R-:W-:-:S06]  /*0330*/  VIADD R2, R7, 0xffffffe ;  /* 0x0ffffffe07027836 */ /* 0x004fcc0000000000 */
[----:B------:R2:W4:Y:S02]  /*0340*/  F2I.FTZ.U32.TRUNC.NTZ R3, R2 ;  /* 0x0000000200037305 */ /* 0x000524000021f000 */
[----:B--2---:R-:W-:Y:S02]  /*0350*/  IMAD.MOV.U32 R2, RZ, RZ, RZ ;  /* 0x000000ffff027224 */ /* 0x004fe400078e00ff */
[----:B----4-:R-:W-:-:S04]  /*0360*/  IMAD.MOV R9, RZ, RZ, -R3 ;  /* 0x000000ffff097224 */ /* 0x010fc800078e0a03 */
[----:B------:R-:W-:-:S04]  /*0370*/  IMAD R9, R9, R12, RZ ;  /* 0x0000000c09097224 */ /* 0x000fc800078e02ff */
[----:B------:R-:W-:-:S04]  /*0380*/  IMAD.HI.U32 R3, R3, R9, R2 ;  /* 0x0000000903037227 */ /* 0x000fc800078e0002 */
[----:B------:R-:W-:Y:S02]  /*0390*/  IMAD.MOV R9, RZ, RZ, -R8 ;  /* 0x000000ffff097224 */ /* 0x000fe400078e0a08 */
[C---:B------:R-:W-:Y:S01]  /*03a0*/  IMAD.HI.U32 R2, R3.reuse, R14, RZ ;  /* 0x0000000e03027227 */ /* 0x040fe200078e00ff */
[----:B------:R-:W2:Y:S03]  /*03b0*/  I2F.RP R8, R31 ;  /* 0x0000001f00087306 */ /* 0x000ea60000209400 */
[----:B------:R-:W-:Y:S02]  /*03c0*/  IMAD R7, R2, R9, R14 ;  /* 0x0000000902077224 */ /* 0x000fe400078e020e */
[----:B------:R-:W-:Y:S01]  /*03d0*/  IMAD.MOV.U32 R14, RZ, RZ, R11 ;  /* 0x000000ffff0e7224 */ /* 0x000fe200078e000b */
[----:B------:R-:W-:Y:S02]  /*03e0*/  LOP3.LUT R11, R15, 0x38, R86, 0x48, !PT ;  /* 0x000000380f0b7812 */ /* 0x000fe400078e4856 */
[----:B------:R-:W-:Y:S01]  /*03f0*/  ISETP.GT.U32.AND P2, PT, R12, R7, PT ;  /* 0x000000070c00720c */ /* 0x000fe20003f44070 */
[----:B------:R-:W-:Y:S01]  /*0400*/  IMAD.HI.U32 R3, R3, R14, RZ ;  /* 0x0000000e03037227 */ /* 0x000fe200078e00ff */
[----:B------:R-:W-:-:S03]  /*0410*/  LOP3.LUT R15, R15, 0x38, RZ, 0xc0, !PT ;  /* 0x000000380f0f7812 */ /* 0x000fc600078ec0ff */
[----:B------:R-:W-:Y:S01]  /*0420*/  IMAD R3, R3, R9, R14 ;  /* 0x0000000903037224 */ /* 0x000fe200078e020e */
[----:B--2---:R-:W2:Y:S04]  /*0430*/  MUFU.RCP R8, R8 ;  /* 0x0000000800087308 */ /* 0x004ea80000001000 */
[----:B------:R-:W-:-:S03]  /*0440*/  ISETP.GT.U32.AND P1, PT, R12, R3, PT ;  /* 0x000000030c00720c */ /* 0x000fc60003f24070 */
[----:B------:R-:W-:Y:S02]  /*0450*/  @!P2 IMAD.IADD R7, R7, 0x1, -R12 ;  /* 0x000000010707a824 */ /* 0x000fe400078e0a0c */
[----:B------:R-:W-:Y:S01]  /*0460*/  @!P2 VIADD R2, R2, 0x1 ;  /* 0x000000010202a836 */ /* 0x000fe20000000000 */
[----:B------:R-:W-:Y:S02]  /*0470*/  ISETP.GE.AND P2, PT, R10, RZ, PT ;  /* 0x000000ff0a00720c */ /* 0x000fe40003f46270 */
[----:B------:R-:W-:Y:S02]  /*0480*/  ISETP.GE.U32.AND P0, PT, R7, R12, PT ;  /* 0x0000000c0700720c */ /* 0x000fe40003f06070 */
[----:B------:R-:W-:Y:S02]  /*0490*/  SHF.R.U32.HI R10, RZ, 0x4, R86 ;  /* 0x00000004ff0a7819 */ /* 0x000fe40000011656 */
[----:B------:R-:W-:Y:S01]  /*04a0*/  CS2R R86, SRZ ;  /* 0x0000000000567805 */ /* 0x000fe2000001ff00 */
[----:B--2---:R-:W-:-:S02]  /*04b0*/  VIADD R7, R8, 0xffffffe ;  /* 0x0ffffffe08077836 */ /* 0x004fc40000000000 */
[----:B------:R-:W-:Y:S02]  /*04c0*/  @!P1 IMAD.IADD R3, R3, 0x1, -R12 ;  /* 0x0000000103039824 */ /* 0x000fe400078e0a0c */
[----:B------:R-:W2:Y:S03]  /*04d0*/  F2I.FTZ.U32.TRUNC.NTZ R5, R7 ;  /* 0x0000000700057305 */ /* 0x000ea6000021f000 */
[----:B------:R-:W-:Y:S01]  /*04e0*/  ISETP.GT.U32.AND P1, PT, R12, R3, PT ;  /* 0x000000030c00720c */ /* 0x000fe20003f24070 */
[----:B------:R-:W-:Y:S01]  /*04f0*/  @P0 VIADD R2, R2, 0x1 ;  /* 0x0000000102020836 */ /* 0x000fe20000000000 */
[----:B------:R-:W-:Y:S02]  /*0500*/  ISETP.NE.AND P0, PT, R4, RZ, PT ;  /* 0x000000ff0400720c */ /* 0x000fe40003f05270 */
[----:B------:R-:W-:Y:S01]  /*0510*/  LOP3.LUT R4, RZ, R4, RZ, 0x33, !PT ;  /* 0x00000004ff047212 */ /* 0x000fe200078e33ff */
[----:B------:R-:W-:-:S05]  /*0520*/  @!P3 IMAD.MOV R2, RZ, RZ, -R2 ;  /* 0x000000ffff02b224 */ /* 0x000fca00078e0a02 */
[----:B------:R-:W-:Y:S01]  /*0530*/  SEL R2, R4, R2, !P0 ;  /* 0x0000000204027207 */ /* 0x000fe20004000000 */
[----:B--2---:R-:W-:Y:S02]  /*0540*/  IMAD.MOV R8, RZ, RZ, -R5 ;  /* 0x000000ffff087224 */ /* 0x004fe400078e0a05 */
[----:B------:R-:W-:Y:S02]  /*0550*/  @!P1 IMAD.IADD R3, R3, 0x1, -R12 ;  /* 0x0000000103039824 */ /* 0x000fe400078e0a0c */
[----:B------:R-:W-:Y:S02]  /*0560*/  IMAD.SHL.U32 R2, R2, 0x80, RZ ;  /* 0x0000008002027824 */ /* 0x000fe400078e00ff */
[----:B------:R-:W-:Y:S02]  /*0570*/  @!P2 IMAD.MOV R3, RZ, RZ, -R3 ;  /* 0x000000ffff03a224 */ /* 0x000fe400078e0a03 */
[----:B------:R-:W-:Y:S01]  /*0580*/  IMAD R7, R8, R31, RZ ;  /* 0x0000001f08077224 */ /* 0x000fe200078e02ff */
[----:B------:R-:W-:-:S02]  /*0590*/  LOP3.LUT R33, R2, R13, RZ, 0xfc, !PT ;  /* 0x0000000d02217212 */ /* 0x000fc400078efcff */
[----:B------:R-:W-:Y:S01]  /*05a0*/  SEL R3, R4, R3, !P0 ;  /* 0x0000000304037207 */ /* 0x000fe20004000000 */
[----:B------:R-:W-:Y:S01]  /*05b0*/  IMAD.MOV.U32 R4, RZ, RZ, RZ ;  /* 0x000000ffff047224 */ /* 0x000fe200078e00ff */
[----:B------:R-:W-:Y:S01]  /*05c0*/  LOP3.LUT R30, R2, 0x10, R13, 0xfe, !PT ;  /* 0x00000010021e7812 */ /* 0x000fe200078efe0d */
[----:B------:R-:W-:Y:S01]  /*05d0*/  IMAD.HI R8, R33, 0x2aaaaaab, RZ ;  /* 0x2aaaaaab21087827 */ /* 0x000fe200078e02ff */
[----:B------:R-:W-:Y:S02]  /*05e0*/  LOP3.LUT R32, R2, 0x20, R13, 0xfe, !PT ;  /* 0x0000002002207812 */ /* 0x000fe400078efe0d */
[----:B------:R-:W-:Y:S01]  /*05f0*/  LOP3.LUT R34, R2, 0x30, R13, 0xfe, !PT ;  /* 0x0000003002227812 */ /* 0x000fe200078efe0d */
[----:B------:R-:W-:Y:S01]  /*0600*/  IMAD.HI.U32 R7, R5, R7, R4 ;  /* 0x0000000705077227 */ /* 0x000fe200078e0004 */
[----:B------:R-:W-:Y:S02]  /*0610*/  SHF.R.U32.HI R5, RZ, 0x1f, R8 ;  /* 0x0000001fff057819 */ /* 0x000fe40000011608 */
[----:B------:R-:W-:Y:S01]  /*0620*/  LOP3.LUT R36, R2, 0x40, R13, 0xfe, !PT ;  /* 0x0000004002247812 */ /* 0x000fe200078efe0d */
[----:B------:R-:W-:Y:S01]  /*0630*/  IMAD.IADD R4, R6, 0x1, R3 ;  /* 0x0000000106047824 */ /* 0x000fe200078e0203 */
[----:B------:R-:W-:Y:S01]  /*0640*/  SGXT.U32 R3, R10, 0x3 ;  /* 0x000000030a03781a */ /* 0x000fe20000000000 */
[----:B------:R-:W-:Y:S01]  /*0650*/  IMAD.HI R9, R30, 0x2aaaaaab, RZ ;  /* 0x2aaaaaab1e097827 */ /* 0x000fe200078e02ff */
[----:B------:R-:W-:-:S02]  /*0660*/  LEA.HI R18, R8, R5, RZ, 0x17 ;  /* 0x0000000508127211 */ /* 0x000fc400078fb8ff */
[----:B------:R-:W-:Y:S01]  /*0670*/  LOP3.LUT R38, R2, 0x50, R13, 0xfe, !PT ;  /* 0x0000005002267812 */ /* 0x000fe200078efe0d */
[----:B------:R-:W-:Y:S01]  /*0680*/  IMAD.SHL.U32 R4, R4, 0x40, RZ ;  /* 0x0000004004047824 */ /* 0x000fe200078e00ff */
[----:B------:R-:W-:Y:S01]  /*0690*/  SHF.R.U32.HI R6, RZ, 0x1f, R9 ;  /* 0x0000001fff067819 */ /* 0x000fe20000011609 */
[----:B------:R-:W-:Y:S01]  /*06a0*/  IMAD.HI R22, R36, 0x2aaaaaab, RZ ;  /* 0x2aaaaaab24167827 */ /* 0x000fe200078e02ff */
[----:B------:R-:W-:Y:S02]  /*06b0*/  LOP3.LUT R40, R2, 0x60, R13, 0xfe, !PT ;  /* 0x0000006002287812 */ /* 0x000fe400078efe0d */
[----:B------:R-:W-:Y:S01]  /*06c0*/  LOP3.LUT R5, R4, R13, RZ, 0xfc, !PT ;  /* 0x0000000d04057212 */ /* 0x000fe200078efcff */
[----:B------:R-:W-:Y:S01]  /*06d0*/  IMAD.HI R24, R38, 0x2aaaaaab, RZ ;  /* 0x2aaaaaab26187827 */ /* 0x000fe200078e02ff */
[----:B------:R-:W-:Y:S02]  /*06e0*/  LEA.HI R19, R9, R6, RZ, 0x17 ;  /* 0x0000000609137211 */ /* 0x000fe400078fb8ff */
[----:B------:R-:W-:Y:S01]  /*06f0*/  LOP3.LUT R3, R4, R3, RZ, 0xfc, !PT ;  /* 0x0000000304037212 */ /* 0x000fe200078efcff */
[----:B------:R-:W-:Y:S01]  /*0700*/  IMAD.HI R26, R40, 0x2aaaaaab, RZ ;  /* 0x2aaaaaab281a7827 */ /* 0x000fe200078e02ff */
[----:B------:R-:W-:-:S02]  /*0710*/  LOP3.LUT R6, R4, 0x10, R13, 0xfe, !PT ;  /* 0x0000001004067812 */ /* 0x000fc400078efe0d */
[----:B------:R-:W-:Y:S01]  /*0720*/  LOP3.LUT R8, R4, 0x20, R13, 0xfe, !PT ;  /* 0x0000002004087812 */ /* 0x000fe200078efe0d */
[----:B------:R-:W-:Y:S01]  /*0730*/  IMAD R18, R18, -0xc00, R33 ;  /* 0xfffff40012127824 */ /* 0x000fe200078e0221 */
[----:B------:R-:W-:Y:S02]  /*0740*/  LOP3.LUT R4, R4, 0x30, R13, 0xfe, !PT ;  /* 0x0000003004047812 */ /* 0x000fe400078efe0d */
[----:B------:R-:W-:Y:S01]  /*0750*/  IABS R12, R5 ;  /* 0x00000005000c7213 */ /* 0x000fe20000000000 */
[----:B------:R-:W-:Y:S01]  /*0760*/  IMAD R39, R18, 0xc00, R15 ;  /* 0x00000c0012277824 */ /* 0x000fe200078e020f */
[----:B------:R-:W-:Y:S02]  /*0770*/  IABS R14, R6 ;  /* 0x00000006000e7213 */ /* 0x000fe40000000000 */
[----:B------:R-:W-:Y:S02]  /*0780*/  ISETP.GE.AND P1, PT, R4, RZ, PT ;  /* 0x000000ff0400720c */ /* 0x000fe40003f26270 */
[----:B------:R-:W-:Y:S01]  /*0790*/  IABS R10, R4 ;  /* 0x00000004000a7213 */ /* 0x000fe20000000000 */
[----:B------:R-:W-:Y:S01]  /*07a0*/  IMAD.HI.U32 R4, R7, R12, RZ ;  /* 0x0000000c07047227 */ /* 0x000fe200078e00ff */
[----:B------:R-:W-:-:S02]  /*07b0*/  ISETP.GE.AND P0, PT, R5, RZ, PT ;  /* 0x000000ff0500720c */ /* 0x000fc40003f06270 */
[----:B------:R-:W-:Y:S01]  /*07c0*/  IABS R16, R8 ;  /* 0x0000000800107213 */ /* 0x000fe20000000000 */
[----:B------:R-:W-:Y:S01]  /*07d0*/  IMAD.HI.U32 R5, R7, R14, RZ ;  /* 0x0000000e07057227 */ /* 0x000fe200078e00ff */
[----:B------:R-:W-:Y:S02]  /*07e0*/  ISETP.GE.AND P3, PT, R6, RZ, PT ;  /* 0x000000ff0600720c */ /* 0x000fe40003f66270 */
[----:B------:R-:W-:Y:S01]  /*07f0*/  ISETP.GE.AND P2, PT, R8, RZ, PT ;  /* 0x000000ff0800720c */ /* 0x000fe20003f46270 */
[----:B------:R-:W-:Y:S01]  /*0800*/  IMAD.MOV R4, RZ, RZ, -R4 ;  /* 0x000000ffff047224 */ /* 0x000fe200078e0a04 */
[----:B------:R-:W-:Y:S01]  /*0810*/  LOP3.LUT R42, R2, 0x70, R13, 0xfe, !PT ;  /* 0x00000070022a7812 */ /* 0x000fe200078efe0d */
[----:B------:R-:W-:Y:S01]  /*0820*/  IMAD.MOV R5, RZ, RZ, -R5 ;  /* 0x000000ffff057224 */ /* 0x000fe200078e0a05 */
[----:B------:R-:W-:Y:S01]  /*0830*/  SHF.R.U32.HI R23, RZ, 0x1f, R22 ;  /* 0x0000001fff177819 */ /* 0x000fe20000011616 */
[----:B------:R-:W-:Y:S01]  /*0840*/  IMAD R12, R31, R4, R12 ;  /* 0x000000041f0c7224 */ /* 0x000fe200078e020c */
[----:B------:R-:W-:Y:S01]  /*0850*/  LOP3.LUT R4, R13, 0x10, RZ, 0xfc, !PT ;  /* 0x000000100d047812 */ /* 0x000fe200078efcff */
[----:B------:R-:W-:Y:S01]  /*0860*/  IMAD R14, R31, R5, R14 ;  /* 0x000000051f0e7224 */ /* 0x000fe200078e020e */
[----:B------:R-:W-:Y:S01]  /*0870*/  LOP3.LUT R5, R13, 0x20, RZ, 0xfc, !PT ;  /* 0x000000200d057812 */ /* 0x000fe200078efcff */
[----:B------:R-:W-:Y:S01]  /*0880*/  IMAD.HI.U32 R6, R7, R16, RZ ;  /* 0x0000001007067227 */ /* 0x000fe200078e00ff */
[----:B------:R-:W-:-:S02]  /*0890*/  ISETP.GT.U32.AND P4, PT, R31, R12, PT ;  /* 0x0000000c1f00720c */ /* 0x000fc40003f84070 */
[----:B------:R-:W-:Y:S01]  /*08a0*/  ISETP.GT.U32.AND P6, PT, R31, R14, PT ;  /* 0x0000000e1f00720c */ /* 0x000fe20003fc4070 */
[----:B------:R-:W-:Y:S01]  /*08b0*/  IMAD.HI.U32 R7, R7, R10, RZ ;  /* 0x0000000a07077227 */ /* 0x000fe200078e00ff */
[----:B------:R-:W-:Y:S02]  /*08c0*/  SHF.R.U32.HI R25, RZ, 0x1f, R24 ;  /* 0x0000001fff197819 */ /* 0x000fe40000011618 */
[----:B------:R-:W-:Y:S01]  /*08d0*/  SHF.R.U32.HI R27, RZ, 0x1f, R26 ;  /* 0x0000001fff1b7819 */ /* 0x000fe2000001161a */
[----:B------:R-:W-:Y:S01]  /*08e0*/  IMAD.HI R8, R32, 0x2aaaaaab, RZ ;  /* 0x2aaaaaab20087827 */ /* 0x000fe200078e02ff */
[----:B------:R-:W-:Y:S02]  /*08f0*/  LEA.HI R23, R22, R23, RZ, 0x17 ;  /* 0x0000001716177211 */ /* 0x000fe400078fb8ff */
[----:B------:R-:W-:Y:S01]  /*0900*/  LEA.HI R25, R24, R25, RZ, 0x17 ;  /* 0x0000001918197211 */ /* 0x000fe200078fb8ff */
[----:B------:R-:W-:Y:S01]  /*0910*/  IMAD.MOV R7, RZ, RZ, -R7 ;  /* 0x000000ffff077224 */ /* 0x000fe200078e0a07 */
[----:B------:R-:W-:Y:S01]  /*0920*/  SHF.R.U32.HI R9, RZ, 0x1f, R8 ;  /* 0x0000001fff097819 */ /* 0x000fe20000011608 */
[----:B------:R-:W-:Y:S01]  /*0930*/  IMAD.MOV R6, RZ, RZ, -R6 ;  /* 0x000000ffff067224 */ /* 0x000fe200078e0a06 */
[----:B------:R-:W-:Y:S01]  /*0940*/  LEA.HI R27, R26, R27, RZ, 0x17 ;  /* 0x0000001b1a1b7211 */ /* 0x000fe200078fb8ff */
[C---:B------:R-:W-:Y:S01]  /*0950*/  IMAD R17, R31.reuse, R7, R10 ;  /* 0x000000071f117224 */ /* 0x040fe200078e020a */
[----:B------:R-:W-:Y:S01]  /*0960*/  LEA.HI R21, R8, R9, RZ, 0x17 ;  /* 0x0000000908157211 */ /* 0x000fe200078fb8ff */
[----:B------:R-:W-:Y:S01]  /*0970*/  IMAD R16, R31, R6, R16 ;  /* 0x000000061f107224 */ /* 0x000fe200078e0210 */
[C---:B------:R-:W-:Y:S01]  /*0980*/  LOP3.LUT R6, R13.reuse, 0x30, RZ, 0xfc, !PT ;  /* 0x000000300d067812 */ /* 0x040fe200078efcff */
[--C-:B------:R-:W-:Y:S01]  /*0990*/  @!P4 IMAD.IADD R12, R12, 0x1, -R31.reuse ;  /* 0x000000010c0cc824 */ /* 0x100fe200078e0a1f */
[C---:B------:R-:W-:Y:S01]  /*09a0*/  LOP3.LUT R7, R13.reuse, 0x40, RZ, 0xfc, !PT ;  /* 0x000000400d077812 */ /* 0x040fe200078efcff */
[----:B------:R-:W-:Y:S01]  /*09b0*/  @!P6 IMAD.IADD R14, R14, 0x1, -R31 ;  /* 0x000000010e0ee824 */ /* 0x000fe200078e0a1f */
[C---:B------:R-:W-:Y:S01]  /*09c0*/  LOP3.LUT R8, R13.reuse, 0x50, RZ, 0xfc, !PT ;  /* 0x000000500d087812 */ /* 0x040fe200078efcff */
[--C-:B------:R-:W-:Y:S01]  /*09d0*/  IMAD R4, R4, 0x40, R11.reuse ;  /* 0x0000004004047824 */ /* 0x100fe200078e020b */
[----:B------:R-:W-:Y:S01]  /*09e0*/  LOP3.LUT R9, R13, 0x60, RZ, 0xfc, !PT ;  /* 0x000000600d097812 */ /* 0x000fe200078efcff */
[--C-:B------:R-:W-:Y:S01]  /*09f0*/  IMAD R5, R5, 0x40, R11.reuse ;  /* 0x0000004005057824 */ /* 0x100fe200078e020b */
[----:B------:R-:W-:Y:S01]  /*0a00*/  LOP3.LUT R10, R13, 0x70, RZ, 0xfc, !PT ;  /* 0x000000700d0a7812 */ /* 0x000fe200078efcff */
[--C-:B------:R-:W-:Y:S01]  /*0a10*/  IMAD R6, R6, 0x40, R11.reuse ;  /* 0x0000004006067824 */ /* 0x100fe200078e020b */
[----:B------:R-:W-:Y:S01]  /*0a20*/  ISETP.GT.U32.AND P5, PT, R31, R17, PT ;  /* 0x000000111f00720c */ /* 0x000fe20003fa4070 */
[--C-:B------:R-:W-:Y:S01]  /*0a30*/  IMAD R7, R7, 0x40, R11.reuse ;  /* 0x0000004007077824 */ /* 0x100fe200078e020b */
[C---:B------:R-:W-:Y:S01]  /*0a40*/  ISETP.GT.U32.AND P6, PT, R31.reuse, R12, PT ;  /* 0x0000000c1f00720c */ /* 0x040fe20003fc4070 */
[--C-:B------:R-:W-:Y:S01]  /*0a50*/  IMAD R8, R8, 0x40, R11.reuse ;  /* 0x0000004008087824 */ /* 0x100fe200078e020b */
[----:B------:R-:W-:Y:S01]  /*0a60*/  ISETP.GT.U32.AND P4, PT, R31, R16, PT ;  /* 0x000000101f00720c */ /* 0x000fe20003f84070 */
[----:B------:R-:W-:-:S02]  /*0a70*/  IMAD R9, R9, 0x40, R11 ;  /* 0x0000004009097824 */ /* 0x000fc400078e020b */
[--C-:B------:R-:W-:Y:S02]  /*0a80*/  IMAD R10, R10, 0x40, R11.reuse ;  /* 0x000000400a0a7824 */ /* 0x100fe400078e020b */
[----:B------:R-:W-:Y:S02]  /*0a90*/  IMAD R11, R13, 0x40, R11 ;  /* 0x000000400d0b7824 */ /* 0x000fe400078e020b */
[----:B------:R-:W-:-:S04]  /*0aa0*/  IMAD.HI R13, R34, 0x2aaaaaab, RZ ;  /* 0x2aaaaaab220d7827 */ /* 0x000fc800078e02ff */
[----:B------:R-:W-:Y:S01]  /*0ab0*/  @!P5 IMAD.IADD R17, R17, 0x1, -R31 ;  /* 0x000000011111d824 */ /* 0x000fe200078e0a1f */
[----:B------:R-:W-:Y:S01]  /*0ac0*/  SHF.R.U32.HI R20, RZ, 0x1f, R13 ;  /* 0x0000001fff147819 */ /* 0x000fe2000001160d */
[--C-:B------:R-:W-:Y:S02]  /*0ad0*/  @!P6 IMAD.IADD R12, R12, 0x1, -R31.reuse ;  /* 0x000000010c0ce824 */ /* 0x100fe400078e0a1f */
[----:B------:R-:W-:Y:S01]  /*0ae0*/  @!P4 IMAD.IADD R16, R16, 0x1, -R31 ;  /* 0x000000011010c824 */ /* 0x000fe200078e0a1f */
[----:B------:R-:W-:Y:S01]  /*0af0*/  LEA.HI R13, R13, R20, RZ, 0x17 ;  /* 0x000000140d0d7211 */ /* 0x000fe200078fb8ff */
[----:B------:R-:W-:Y:S01]  /*0b00*/  IMAD R20, R19, -0xc00, R30 ;  /* 0xfffff40013147824 */ /* 0x000fe200078e021e */
[C---:B------:R-:W-:Y:S01]  /*0b10*/  ISETP.GT.U32.AND P6, PT, R31.reuse, R17, PT ;  /* 0x000000111f00720c */ /* 0x040fe20003fc4070 */
[----:B------:R-:W2:Y:S01]  /*0b20*/  LDC R19, c[0x0][0x228] ;  /* 0x00008a00ff137b82 */ /* 0x000ea20000000800 */
[C---:B------:R-:W-:Y:S01]  /*0b30*/  ISETP.GT.U32.AND P4, PT, R31.reuse, R14, PT ;  /* 0x0000000e1f00720c */ /* 0x040fe20003f84070 */
[----:B------:R-:W-:Y:S01]  /*0b40*/  IMAD.HI R28, R42, 0x2aaaaaab, RZ ;  /* 0x2aaaaaab2a1c7827 */ /* 0x000fe200078e02ff */
[----:B------:R-:W-:-:S03]  /*0b50*/  ISETP.GT.U32.AND P5, PT, R31, R16, PT ;  /* 0x000000101f00720c */ /* 0x000fc60003fa4070 */
[----:B------:R-:W-:Y:S01]  /*0b60*/  IMAD R24, R13, -0xc00, R34 ;  /* 0xfffff4000d187824 */ /* 0x000fe200078e0222 */
[----:B------:R-:W-:Y:S01]  /*0b70*/  LOP3.LUT R13, RZ, R0, RZ, 0x33, !PT ;  /* 0x00000000ff0d7212 */ /* 0x000fe200078e33ff */
[----:B------:R-:W-:Y:S01]  /*0b80*/  @!P0 IMAD.MOV R12, RZ, RZ, -R12 ;  /* 0x000000ffff0c8224 */ /* 0x000fe200078e0a0c */
[----:B------:R-:W-:Y:S01]  /*0b90*/  SHF.R.U32.HI R29, RZ, 0x1f, R28 ;  /* 0x0000001fff1d7819 */ /* 0x000fe2000001161c */
[----:B------:R-:W-:Y:S02]  /*0ba0*/  IMAD R26, R23, -0xc00, R36 ;  /* 0xfffff400171a7824 */ /* 0x000fe400078e0224 */
[--C-:B------:R-:W-:Y:S01]  /*0bb0*/  @!P6 IMAD.IADD R17, R17, 0x1, -R31.reuse ;  /* 0x000000011111e824 */ /* 0x100fe200078e0a1f */
[----:B------:R-:W-:Y:S01]  /*0bc0*/  LEA.HI R29, R28, R29, RZ, 0x17 ;  /* 0x0000001d1c1d7211 */ /* 0x000fe200078fb8ff */
[----:B------:R-:W-:Y:S01]  /*0bd0*/  @!P4 IMAD.IADD R14, R14, 0x1, -R31 ;  /* 0x000000010e0ec824 */ /* 0x000fe200078e0a1f */
[----:B------:R-:W-:Y:S01]  /*0be0*/  ISETP.NE.AND P4, PT, R0, RZ, PT ;  /* 0x000000ff0000720c */ /* 0x000fe20003f85270 */
[----:B------:R-:W-:-:S02]  /*0bf0*/  @!P1 IMAD.MOV R17, RZ, RZ, -R17 ;  /* 0x000000ffff119224 */ /* 0x000fc400078e0a11 */
[----:B------:R-:W-:Y:S01]  /*0c00*/  @!P5 IMAD.IADD R16, R16, 0x1, -R31 ;  /* 0x000000011010d824 */ /* 0x000fe200078e0a1f */
[C---:B------:R-:W-:Y:S01]  /*0c10*/  SEL R36, R13.reuse, R12, !P4 ;  /* 0x0000000c0d247207 */ /* 0x040fe20006000000 */
[----:B------:R-:W-:Y:S01]  /*0c20*/  @!P3 IMAD.MOV R14, RZ, RZ, -R14 ;  /* 0x000000ffff0eb224 */ /* 0x000fe200078e0a0e */
[----:B------:R-:W-:Y:S01]  /*0c30*/  SEL R12, R13, R17, !P4 ;  /* 0x000000110d0c7207 */ /* 0x000fe20006000000 */
[----:B------:R-:W-:Y:S02]  /*0c40*/  @!P2 IMAD.MOV R16, RZ, RZ, -R16 ;  /* 0x000000ffff10a224 */ /* 0x000fe400078e0a10 */
[----:B--2---:R-:W-:Y:S01]  /*0c50*/  IMAD R23, R19, 0xc00, RZ ;  /* 0x00000c0013177824 */ /* 0x004fe200078e02ff */
[C---:B------:R-:W-:Y:S01]  /*0c60*/  SEL R14, R13.reuse, R14, !P4 ;  /* 0x0000000e0d0e7207 */ /* 0x040fe20006000000 */
[----:B------:R-:W-:Y:S01]  /*0c70*/  IMAD R49, R12, 0xc00, R15 ;  /* 0x00000c000c317824 */ /* 0x000fe200078e020f */
[----:B------:R-:W-:Y:S01]  /*0c80*/  SEL R16, R13, R16, !P4 ;  /* 0x000000100d107207 */ /* 0x000fe20006000000 */
[----:B------:R-:W-:-:S02]  /*0c90*/  IMAD R22, R21, -0xc00, R32 ;  /* 0xfffff40015167824 */ /* 0x000fc400078e0220 */
[----:B------:R-:W-:Y:S01]  /*0ca0*/  IMAD.WIDE R12, R23, 0x2, RZ ;  /* 0x00000002170c7825 */ /* 0x000fe200078e02ff */
[----:B------:R-:W2:Y:S03]  /*0cb0*/  LDC.64 R32, c[0x0][0x218] ;  /* 0x00008600ff207b82 */ /* 0x000ea60000000a00 */
[----:B------:R-:W-:Y:S02]  /*0cc0*/  IMAD R28, R25, -0xc00, R38 ;  /* 0xfffff400191c7824 */ /* 0x000fe400078e0226 */
[----:B------:R-:W-:Y:S02]  /*0cd0*/  IMAD R30, R27, -0xc00, R40 ;  /* 0xfffff4001b1e7824 */ /* 0x000fe400078e0228 */
[----:B------:R-:W-:Y:S02]  /*0ce0*/  IMAD R34, R29, -0xc00, R42 ;  /* 0xfffff4001d227824 */ /* 0x000fe400078e022a */
[----:B------:R-:W-:-:S02]  /*0cf0*/  IMAD R37, R20, 0xc00, R15 ;  /* 0x00000c0014257824 */ /* 0x000fc400078e020f */
[--C-:B------:R-:W-:Y:S02]  /*0d00*/  IMAD R35, R22, 0xc00, R15.reuse ;  /* 0x00000c0016237824 */ /* 0x100fe400078e020f */
[--C-:B------:R-:W-:Y:S02]  /*0d10*/  IMAD R27, R24, 0xc00, R15.reuse ;  /* 0x00000c00181b7824 */ /* 0x100fe400078e020f */
[--C-:B------:R-:W-:Y:S02]  /*0d20*/  IMAD R25, R26, 0xc00, R15.reuse ;  /* 0x00000c001a197824 */ /* 0x100fe400078e020f */
[--C-:B------:R-:W-:Y:S02]  /*0d30*/  IMAD R29, R28, 0xc00, R15.reuse ;  /* 0x00000c001c1d7824 */ /* 0x100fe400078e020f */
[--C-:B------:R-:W-:Y:S02]  /*0d40*/  IMAD R31, R30, 0xc00, R15.reuse ;  /* 0x00000c001e1f7824 */ /* 0x100fe400078e020f */
[----:B------:R-:W-:-:S02]  /*0d50*/  IMAD R51, R34, 0xc00, R15 ;  /* 0x00000c0022337824 */ /* 0x000fc400078e020f */
[--C-:B------:R-:W-:Y:S02]  /*0d60*/  IMAD R41, R36, 0xc00, R15.reuse ;  /* 0x00000c0024297824 */ /* 0x100fe400078e020f */
[--C-:B------:R-:W-:Y:S02]  /*0d70*/  IMAD R43, R14, 0xc00, R15.reuse ;  /* 0x00000c000e2b7824 */ /* 0x100fe400078e020f */
[----:B------:R-:W-:Y:S02]  /*0d80*/  IMAD R45, R16, 0xc00, R15 ;  /* 0x00000c00102d7824 */ /* 0x000fe400078e020f */
[----:B------:R-:W-:-:S04]  /*0d90*/  IMAD.WIDE R14, R49, 0x2, R12 ;  /* 0x00000002310e7825 */ /* 0x000fc800078e020c */
[----:B------:R-:W-:Y:S01]  /*0da0*/  IMAD.WIDE R16, R45, 0x2, R12 ;  /* 0x000000022d107825 */ /* 0x000fe200078e020c */
[----:B------:R-:W-:-:S03]  /*0db0*/  IADD3 R14, P2, R14, UR4, RZ ;  /* 0x000000040e0e7c10 */ /* 0x000fc6000ff5e0ff */
[----:B------:R-:W-:-:S04]  /*0dc0*/  IMAD.WIDE R18, R43, 0x2, R12 ;  /* 0x000000022b127825 */ /* 0x000fc800078e020c */
[----:B------:R-:W-:Y:S01]  /*0dd0*/  IMAD.WIDE R20, R41, 0x2, R12 ;  /* 0x0000000229147825 */ /* 0x000fe200078e020c */
[----:B------:R-:W-:Y:S02]  /*0de0*/  IADD3 R12, P3, R14, 0x100, RZ ;  /* 0x000001000e0c7810 */ /* 0x000fe40007f7e0ff */
[----:B------:R-:W-:Y:S01]  /*0df0*/  IADD3 R14, P1, R16, UR4, RZ ;  /* 0x00000004100e7c10 */ /* 0x000fe2000ff3e0ff */
[----:B---3--:R-:W-:Y:S01]  /*0e00*/  IMAD.WIDE R46, R23, 0x2, R46 ;  /* 0x00000002172e7825 */ /* 0x008fe200078e022e */
[----:B------:R-:W-:Y:S02]  /*0e10*/  IADD3 R18, P0, R18, UR4, RZ ;  /* 0x0000000412127c10 */ /* 0x000fe4000ff1e0ff */
[----:B------:R-:W-:Y:S01]  /*0e20*/  IADD3 R16, P4, R20, UR4, RZ ;  /* 0x0000000414107c10 */ /* 0x000fe2000ff9e0ff */
[----:B------:R-:W-:Y:S01]  /*0e30*/  UMOV UR4, 0x400 ;  /* 0x0000040000047882 */ /* 0x000fe20000000000 */
[----:B--2---:R-:W-:Y:S01]  /*0e40*/  IMAD.WIDE R38, R39, 0x2, R32 ;  /* 0x0000000227267825 */ /* 0x004fe200078e0220 */
[----:B-1---5:R-:W-:Y:S01]  /*0e50*/  UPRMT UR14, UR14, 0x654, UR4 ;  /* 0x000006540e0e7896 */ /* 0x022fe20008000004 */
[----:B------:R-:W-:-:S02]  /*0e60*/  IADD3.X R13, RZ, UR5, R15, P3, P2 ;  /* 0x00000005ff0d7c10 */ /* 0x000fc40009fe440f */
[--C-:B------:R-:W-:Y:S01]  /*0e70*/  IMAD.WIDE R40, R41, 0x2, R46.reuse ;  /* 0x0000000229287825 */ /* 0x100fe200078e022e */
[----:B------:R-:W-:Y:S01]  /*0e80*/  IADD3 R15, P3, R18, 0x100, RZ ;  /* 0x00000100120f7810 */ /* 0x000fe20007f7e0ff */
[----:B------:R-:W-:Y:S02]  /*0e90*/  UIADD3 UR17, UR14, 0x6000, URZ ;  /* 0x000060000e117890 */ /* 0x000fe4000fffe03f */
[----:B------:R-:W-:Y:S01]  /*0ea0*/  LEA R53, R5, UR14, 0x1 ;  /* 0x0000000e05357c11 */ /* 0x000fe2000f8e08ff */
[--C-:B------:R-:W-:Y:S01]  /*0eb0*/  IMAD.WIDE R42, R43, 0x2, R46.reuse ;  /* 0x000000022b2a7825 */ /* 0x100fe200078e022e */
[----:B------:R-:W-:Y:S01]  /*0ec0*/  LEA R55, R6, UR14, 0x1 ;  /* 0x0000000e06377c11 */ /* 0x000fe2000f8e08ff */
[----:B------:R-:W-:Y:S01]  /*0ed0*/  UMOV UR4, URZ ;  /* 0x0000003f00047c82 */ /* 0x000fe20008000000 */
[----:B------:R-:W-:Y:S01]  /*0ee0*/  LEA R57, R7, UR14, 0x1 ;  /* 0x0000000e07397c11 */ /* 0x000fe2000f8e08ff */
[----:B------:R-:W-:Y:S01]  /*0ef0*/  IMAD.WIDE R44, R45, 0x2, R46 ;  /* 0x000000022d2c7825 */ /* 0x000fe200078e022e */
[----:B------:R-:W-:-:S02]  /*0f00*/  LEA R59, R8, UR14, 0x1 ;  /* 0x0000000e083b7c11 */ /* 0x000fc4000f8e08ff */
[----:B------:R-:W-:Y:S01]  /*0f10*/  LEA R61, R9, UR14, 0x1 ;  /* 0x0000000e093d7c11 */ /* 0x000fe2000f8e08ff */
[----:B------:R-:W-:Y:S01]  /*0f20*/  IMAD.WIDE R36, R37, 0x2, R32 ;  /* 0x0000000225247825 */ /* 0x000fe200078e0220 */
[----:B------:R-:W-:Y:S02]  /*0f30*/  LEA R63, R10, UR14, 0x1 ;  /* 0x0000000e0a3f7c11 */ /* 0x000fe4000f8e08ff */
[----:B------:R-:W-:Y:S01]  /*0f40*/  IADD3.X R18, RZ, UR5, R19, P3, P0 ;  /* 0x00000005ff127c10 */ /* 0x000fe20009fe0413 */
[--C-:B------:R-:W-:Y:S01]  /*0f50*/  IMAD.WIDE R34, R35, 0x2, R32.reuse ;  /* 0x0000000223227825 */ /* 0x100fe200078e0220 */
[----:B------:R-:W-:Y:S02]  /*0f60*/  IADD3 R20, P0, R38, 0x100, RZ ;  /* 0x0000010026147810 */ /* 0x000fe40007f1e0ff */
[----:B------:R-:W-:Y:S01]  /*0f70*/  IADD3 R14, P2, R14, 0x100, RZ ;  /* 0x000001000e0e7810 */ /* 0x000fe20007f5e0ff */
[----:B------:R-:W-:Y:S01]  /*0f80*/  IMAD.WIDE R26, R27, 0x2, R32 ;  /* 0x000000021b1a7825 */ /* 0x000fe200078e0220 */
[----:B------:R-:W-:-:S02]  /*0f90*/  IADD3 R16, P5, R16, 0x100, RZ ;  /* 0x0000010010107810 */ /* 0x000fc40007fbe0ff */
[----:B------:R-:W-:Y:S01]  /*0fa0*/  IADD3.X R17, RZ, UR5, R17, P2, P1 ;  /* 0x00000005ff117c10 */ /* 0x000fe200097e2411 */
[----:B------:R-:W-:Y:S01]  /*0fb0*/  IMAD.WIDE R24, R25, 0x2, R32 ;  /* 0x0000000219187825 */ /* 0x000fe200078e0220 */
[----:B------:R-:W-:Y:S01]  /*0fc0*/  IADD3.X R19, RZ, UR5, R21, P5, P4 ;  /* 0x00000005ff137c10 */ /* 0x000fe2000afe8415 */
[----:B------:R-:W-:Y:S01]  /*0fd0*/  UMOV UR5, URZ ;  /* 0x0000003f00057c82 */ /* 0x000fe20008000000 */
[----:B------:R-:W-:Y:S01]  /*0fe0*/  IADD3 R21, P1, R36, 0x100, RZ ;  /* 0x0000010024157810 */ /* 0x000fe20007f3e0ff */
[----:B------:R-:W-:-:S04]  /*0ff0*/  IMAD.WIDE R28, R29, 0x2, R32 ;  /* 0x000000021d1c7825 */ /* 0x000fc800078e0220 */
[----:B------:R-:W-:Y:S01]  /*1000*/  IMAD.WIDE R30, R31, 0x2, R32 ;  /* 0x000000021f1e7825 */ /* 0x000fe200078e0220 */
[----:B------:R-:W-:-:S03]  /*1010*/  IADD3 R105, P2, R28, 0x100, RZ ;  /* 0x000001001c697810 */ /* 0x000fc60007f5e0ff */
[----:B------:R-:W-:Y:S01]  /*1020*/  IMAD.WIDE R46, R49, 0x2, R46 ;  /* 0x00000002312e7825 */ /* 0x000fe200078e022e */
[----:B------:R-:W-:-:S03]  /*1030*/  LEA R49, R11, UR14, 0x1 ;  /* 0x0000000e0b317c11 */ /* 0x000fc6000f8e08ff */
[----:B------:R-:W-:Y:S01]  /*1040*/  IMAD.WIDE R32, R51, 0x2, R32 ;  /* 0x0000000233207825 */ /* 0x000fe200078e0220 */
[----:B------:R-:W-:Y:S01]  /*1050*/  LEA R51, R4, UR14, 0x1 ;  /* 0x0000000e04337c11 */ /* 0x000fe2000f8e08ff */
[----:B------:R-:W-:Y:S01]  /*1060*/  @!PT LDS RZ, [RZ] ;  /* 0x00000000fffff984 */ /* 0x000fe20000000800 */
[----:B------:R-:W-:Y:S01]  /*1070*/  @!PT LDS RZ, [RZ] ;  /* 0x00000000fffff984 */ /* 0x000fe20000000800 */
[----:B------:R-:W-:Y:S01]  /*1080*/  @!PT LDS RZ, [RZ] ;  /* 0x00000000fffff984 */ /* 0x000fe20000000800 */
[----:B------:R-:W-:Y:S02]  /*1090*/  LDGSTS.E.BYPASS.128 [R49], desc[UR18][R40.64] ;  /* 0x0000000028317fae */ /* 0x000fe4000b901c52 */
[----:B------:R-:W-:Y:S01]  /*10a0*/  IMAD.X R22, RZ, RZ, R39, P0 ;  /* 0x000000ffff167224 */ /* 0x000fe200000e0627 */
[----:B------:R-:W-:Y:S01]  /*10b0*/  IADD3 R23, P0, R34, 0x100, RZ ;  /* 0x0000010022177810 */ /* 0x000fe20007f1e0ff */
[----:B------:R-:W-:Y:S01]  /*10c0*/  LDGSTS.E.BYPASS.128 [R51], desc[UR18][R42.64] ;  /* 0x000000002a337fae */ /* 0x000fe2000b901c52 */
[----:B------:R-:W-:Y:S01]  /*10d0*/  IMAD.X R88, RZ, RZ, R37, P1 ;  /* 0x000000ffff587224 */ /* 0x000fe200008e0625 */
[----:B------:R-:W-:Y:S01]  /*10e0*/  IADD3 R89, P1, R26, 0x100, RZ ;  /* 0x000001001a597810 */ /* 0x000fe20007f3e0ff */
[----:B------:R-:W-:Y:S01]  /*10f0*/  IMAD.X R109, RZ, RZ, R29, P2 ;  /* 0x000000ffff6d7224 */ /* 0x000fe200010e061d */
[----:B------:R-:W-:Y:S01]  /*1100*/  LDGSTS.E.BYPASS.128 [R53], desc[UR18][R44.64] ;  /* 0x000000002c357fae */ /* 0x000fe2000b901c52 */
[----:B------:R-:W-:Y:S01]  /*1110*/  IMAD.X R90, RZ, RZ, R35, P0 ;  /* 0x000000ffff5a7224 */ /* 0x000fe200000e0623 */
[----:B------:R-:W-:Y:S01]  /*1120*/  IADD3 R91, P0, R24, 0x100, RZ ;  /* 0x00000100185b7810 */ /* 0x000fe20007f1e0ff */
[----:B------:R-:W-:Y:S01]  /*1130*/  IMAD.X R104, RZ, RZ, R27, P1 ;  /* 0x000000ffff687224 */ /* 0x000fe200008e061b */
[----:B------:R-:W-:Y:S01]  /*1140*/  LDGSTS.E.BYPASS.128 [R55], desc[UR18][R46.64] ;  /* 0x000000002e377fae */ /* 0x000fe2000b901c52 */
[----:B------:R-:W-:-:S02]  /*1150*/  IADD3 R107, P1, R30, 0x100, RZ ;  /* 0x000001001e6b7810 */ /* 0x000fc40007f3e0ff */
[----:B------:R-:W-:Y:S01]  /*1160*/  IMAD.X R106, RZ, RZ, R25, P0 ;  /* 0x000000ffff6a7224 */ /* 0x000fe200000e0619 */
[----:B------:R-:W0:Y:S01]  /*1170*/  LDGDEPBAR ;  /* 0x00000000000079af */ /* 0x000e220000000000 */
[----:B------:R-:W-:Y:S01]  /*1180*/  IADD3 R108, P0, R32, 0x100, RZ ;  /* 0x00000100206c7810 */ /* 0x000fe20007f1e0ff */
[----:B------:R-:W-:Y:S02]  /*1190*/  IMAD.X R110, RZ, RZ, R31, P1 ;  /* 0x000000ffff6e7224 */ /* 0x000fe400008e061f */
[----:B------:R-:W-:Y:S02]  /*11a0*/  LDGSTS.E.BYPASS.128 [R49+0x6000], desc[UR18][R38.64] ;  /* 0x0600000026317fae */ /* 0x000fe4000b901c52 */
[----:B------:R-:W-:Y:S02]  /*11b0*/  IMAD.X R111, RZ, RZ, R33, P0 ;  /* 0x000000ffff6f7224 */ /* 0x000fe400000e0621 */
[----:B------:R-:W-:Y:S04]  /*11c0*/  LDGSTS.E.BYPASS.128 [R51+0x6000], desc[UR18][R36.64] ;  /* 0x0600000024337fae */ /* 0x000fe8000b901c52 */
[----:B------:R-:W-:Y:S04]  /*11d0*/  LDGSTS.E.BYPASS.128 [R53+0x6000], desc[UR18][R34.64] ;  /* 0x0600000022357fae */ /* 0x000fe8000b901c52 */
[----:B------:R-:W-:Y:S04]  /*11e0*/  LDGSTS.E.BYPASS.128 [R55+0x6000], desc[UR18][R26.64] ;  /* 0x060000001a377fae */ /* 0x000fe8000b901c52 */
[----:B------:R-:W-:Y:S04]  /*11f0*/  LDGSTS.E.BYPASS.128 [R57+0x6000], desc[UR18][R24.64] ;  /* 0x0600000018397fae */ /* 0x000fe8000b901c52 */
[----:B------:R-:W-:Y:S04]  /*1200*/  LDGSTS.E.BYPASS.128 [R59+0x6000], desc[UR18][R28.64] ;  /* 0x060000001c3b7fae */ /* 0x000fe8000b901c52 */
[----:B------:R-:W-:Y:S04]  /*1210*/  LDGSTS.E.BYPASS.128 [R61+0x6000], desc[UR18][R30.64] ;  /* 0x060000001e3d7fae */ /* 0x000fe8000b901c52 */
[----:B------:R-:W-:Y:S04]  /*1220*/  LDGSTS.E.BYPASS.128 [R63+0x6000], desc[UR18][R32.64] ;  /* 0x06000000203f7fae */ /* 0x000fe8000b901c52 */
[----:B------:R-:W0:Y:S01]  /*1230*/  LDGDEPBAR ;  /* 0x00000000000079af */ /* 0x000e220000000000 */
[----:B------:R-:W-:Y:S06]  /*1240*/  BAR.SYNC.DEFER_BLOCKING 0x0 ;  /* 0x0000000000007b1d */ /* 0x000fec0000010000 */
[----:B------:R-:W-:Y:S01]  /*1250*/  @!PT LDS RZ, [RZ] ;  /* 0x00000000fffff984 */ /* 0x000fe20000000800 */
[----:B------:R-:W-:Y:S01]  /*1260*/  @!PT LDS RZ, [RZ] ;  /* 0x00000000fffff984 */ /* 0x000fe20000000800 */
[----:B------:R-:W-:Y:S01]  /*1270*/  @!PT LDS RZ, [RZ] ;  /* 0x00000000fffff984 */ /* 0x000fe20000000800 */
[----:B------:R1:W-:Y:S04]  /*1280*/  LDGSTS.E.BYPASS.128 [R49+0x2000], desc[UR18][R40.64+0x80] ;  /* 0x0200008028317fae */ /* 0x0003e8000b901c52 */
[----:B------:R2:W-:Y:S04]  /*1290*/  LDGSTS.E.BYPASS.128 [R51+0x2000], desc[UR18][R42.64+0x80] ;  /* 0x020000802a337fae */ /* 0x0005e8000b901c52 */
[----:B------:R3:W-:Y:S04]  /*12a0*/  LDGSTS.E.BYPASS.128 [R53+0x2000], desc[UR18][R44.64+0x80] ;  /* 0x020000802c357fae */ /* 0x0007e8000b901c52 */
[----:B------:R4:W-:Y:S01]  /*12b0*/  LDGSTS.E.BYPASS.128 [R55+0x2000], desc[UR18][R46.64+0x80] ;  /* 0x020000802e377fae */ /* 0x0009e2000b901c52 */
[----:B-1----:R-:W-:-:S03]  /*12c0*/  CS2R R40, SRZ ;  /* 0x0000000000287805 */ /* 0x002fc6000001ff00 */
[----:B------:R-:W0:Y:S01]  /*12d0*/  LDGDEPBAR ;  /* 0x00000000000079af */ /* 0x000e220000000000 */
[----:B--2---:R-:W-:-:S03]  /*12e0*/  CS2R R42, SRZ ;  /* 0x00000000002a7805 */ /* 0x004fc6000001ff00 */
[----:B------:R1:W-:Y:S01]  /*12f0*/  LDGSTS.E.BYPASS.128 [R49+0xa000], desc[UR18][R38.64+0x80] ;  /* 0x0a00008026317fae */ /* 0x0003e2000b901c52 */
[----:B---3--:R-:W-:-:S03]  /*1300*/  CS2R R44, SRZ ;  /* 0x00000000002c7805 */ /* 0x008fc6000001ff00 */
[----:B------:R2:W-:Y:S01]  /*1310*/  LDGSTS.E.BYPASS.128 [R51+0xa000], desc[UR18][R36.64+0x80] ;  /* 0x0a00008024337fae */ /* 0x0005e2000b901c52 */
[----:B----4-:R-:W-:-:S03]  /*1320*/  CS2R R46, SRZ ;  /* 0x00000000002e7805 */ /* 0x010fc6000001ff00 */
[----:B------:R3:W-:Y:S04]  /*1330*/  LDGSTS.E.BYPASS.128 [R53+0xa000], desc[UR18][R34.64+0x80] ;  /* 0x0a00008022357fae */ /* 0x0007e8000b901c52 */
[----:B------:R4:W-:Y:S01]  /*1340*/  LDGSTS.E.BYPASS.128 [R55+0xa000], desc[UR18][R26.64+0x80] ;  /* 0x0a0000801a377fae */ /* 0x0009e2000b901c52 */
[----:B-1----:R-:W-:Y:S02]  /*1350*/  CS2R R38, SRZ ;  /* 0x0000000000267805 */ /* 0x002fe4000001ff00 */
[----:B------:R-:W-:Y:S01]  /*1360*/  CS2R R48, SRZ ;  /* 0x0000000000307805 */ /* 0x000fe2000001ff00 */
[----:B------:R1:W-:Y:S01]  /*1370*/  LDGSTS.E.BYPASS.128 [R57+0xa000], desc[UR18][R24.64+0x80] ;  /* 0x0a00008018397fae */ /* 0x0003e2000b901c52 */
[----:B--2---:R-:W-:Y:S02]  /*1380*/  CS2R R36, SRZ ;  /* 0x0000000000247805 */ /* 0x004fe4000001ff00 */
[----:B------:R-:W-:Y:S01]  /*1390*/  CS2R R50, SRZ ;  /* 0x0000000000327805 */ /* 0x000fe2000001ff00 */
[----:B------:R2:W-:Y:S01]  /*13a0*/  LDGSTS.E.BYPASS.128 [R59+0xa000], desc[UR18][R28.64+0x80] ;  /* 0x0a0000801c3b7fae */ /* 0x0005e2000b901c52 */
[----:B---3--:R-:W-:-:S02]  /*13b0*/  CS2R R34, SRZ ;  /* 0x0000000000227805 */ /* 0x008fc4000001ff00 */
[----:B------:R-:W-:Y:S01]  /*13c0*/  CS2R R52, SRZ ;  /* 0x0000000000347805 */ /* 0x000fe2000001ff00 */
[----:B------:R3:W-:Y:S01]  /*13d0*/  LDGSTS.E.BYPASS.128 [R61+0xa000], desc[UR18][R30.64+0x80] ;  /* 0x0a0000801e3d7fae */ /* 0x0007e2000b901c52 */
[----:B----4-:R-:W-:Y:S02]  /*13e0*/  CS2R R26, SRZ ;  /* 0x00000000001a7805 */ /* 0x010fe4000001ff00 */
[----:B------:R-:W-:Y:S01]  /*13f0*/  CS2R R54, SRZ ;  /* 0x0000000000367805 */ /* 0x000fe2000001ff00 */
[----:B------:R4:W-:Y:S01]  /*1400*/  LDGSTS.E.BYPASS.128 [R63+0xa000], desc[UR18][R32.64+0x80] ;  /* 0x0a000080203f7fae */ /* 0x0009e2000b901c52 */
[----:B-1----:R-:W-:Y:S02]  /*1410*/  CS2R R24, SRZ ;  /* 0x0000000000187805 */ /* 0x002fe4000001ff00 */
[----:B------:R-:W-:Y:S01]  /*1420*/  CS2R R56, SRZ ;  /* 0x0000000000387805 */ /* 0x000fe2000001ff00 */
[----:B------:R-:W0:Y:S01]  /*1430*/  LDGDEPBAR ;  /* 0x00000000000079af */ /* 0x000e220000000000 */
[----:B--2---:R-:W-:-:S02]  /*1440*/  CS2R R28, SRZ ;  /* 0x00000000001c7805 */ /* 0x004fc4000001ff00 */
[----:B------:R-:W-:Y:S02]  /*1450*/  CS2R R58, SRZ ;  /* 0x00000000003a7805 */ /* 0x000fe4000001ff00 */
[----:B---3--:R-:W-:Y:S02]  /*1460*/  CS2R R30, SRZ ;  /* 0x00000000001e7805 */ /* 0x008fe4000001ff00 */
[----:B------:R-:W-:Y:S02]  /*1470*/  CS2R R60, SRZ ;  /* 0x00000000003c7805 */ /* 0x000fe4000001ff00 */
[----:B----4-:R-:W-:Y:S02]  /*1480*/  CS2R R32, SRZ ;  /* 0x0000000000207805 */ /* 0x010fe4000001ff00 */
[----:B------:R-:W-:-:S07]  /*1490*/  CS2R R62, SRZ ;  /* 0x00000000003e7805 */ /* 0x000fce000001ff00 */
.L_x_0:
[----:B------:R-:W1:Y:S01]  /*14a0*/  SHFL.IDX PT, R92, R114, RZ, 0x1f ;  /* 0x00001fff725c7589 */ /* 0x000e6200000e0000 */
[----:B------:R-:W-:Y:S01]  /*14b0*/  UIADD3 UR6, UR6, 0x1, URZ ;  /* 0x0000000106067890 */ /* 0x000fe2000fffe03f */
[----:B------:R-:W-:-:S04]  /*14c0*/  DEPBAR.LE SB0, 0x2 ;  /* 0x000080800000791a */ /* 0x000fc80000000000 */
[----:B------:R-:W-:Y:S01]  /*14d0*/  UISETP.GE.AND UP0, UPT, UR6, 0x3, UPT ;  /* 0x000000030600788c */ /* 0x000fe2000bf06270 */
[----:B------:R-:W-:Y:S01]  /*14e0*/  BAR.SYNC.DEFER_BLOCKING 0x0 ;  /* 0x0000000000007b1d */ /* 0x000fe20000010000 */
[----:B------:R-:W-:Y:S01]  /*14f0*/  UIADD3 UR15, UR15, 0x1, URZ ;  /* 0x000000010f0f7890 */ /* 0x000fe2000fffe03f */
[----:B------:R-:W-:Y:S01]  /*1500*/  VIADD R113, R113, 0x40 ;  /* 0x0000004071717836 */ /* 0x000fe20000000000 */
[----:B------:R-:W-:Y:S01]  /*1510*/  USEL UR16, UR6, URZ, !UP0 ;  /* 0x0000003f06107287 */ /* 0x000fe2000c000000 */
[----:B------:R-:W-:Y:S02]  /*1520*/  IADD3 R98, P1, R16, UR4, RZ ;  /* 0x0000000410627c10 */ /* 0x000fe4000ff3e0ff */
[----:B------:R-:W-:Y:S01]  /*1530*/  UMOV UR11, 0x40000040 ;  /* 0x40000040000b7882 */ /* 0x000fe20000000000 */
[----:B------:R-:W-:Y:S01]  /*1540*/  ULEA UR6, UR16, UR14, 0xd ;  /* 0x0000000e10067291 */ /* 0x000fe2000f8e683f */
[----:B------:R-:W-:Y:S02]  /*1550*/  ISETP.GE.U32.AND P0, PT, R113, 0xb80, PT ;  /* 0x00000b807100780c */ /* 0x000fe40003f06070 */
[----:B------:R-:W-:Y:S01]  /*1560*/  IADD3 R100, P2, R15, UR4, RZ ;  /* 0x000000040f647c10 */ /* 0x000fe2000ff5e0ff */
[----:B------:R-:W-:Y:S01]  /*1570*/  USHF.R.U32.HI UR8, URZ, 0x4, UR6 ;  /* 0x000000043f087899 */ /* 0x000fe20008011606 */
[----:B------:R-:W-:Y:S01]  /*1580*/  IADD3.X R99, R19, UR5, RZ, P1, !PT ;  /* 0x0000000513637c10 */ /* 0x000fe20008ffe4ff */
[----:B------:R-:W-:Y:S01]  /*1590*/  ULEA UR6, UR16, UR17, 0xe ;  /* 0x0000001110067291 */ /* 0x000fe2000f8e703f */
[----:B------:R-:W-:Y:S01]  /*15a0*/  IADD3 R94, P1, R14, UR4, RZ ;  /* 0x000000040e5e7c10 */ /* 0x000fe2000ff3e0ff */
[----:B------:R-:W-:Y:S01]  /*15b0*/  ULOP3.LUT UR8, UR8, 0x3fff, URZ, 0xc0, !UPT ;  /* 0x00003fff08087892 */ /* 0x000fe2000f8ec03f */
[----:B------:R-:W-:Y:S01]  /*15c0*/  IADD3.X R101, R18, UR5, RZ, P2, !PT ;  /* 0x0000000512657c10 */ /* 0x000fe200097fe4ff */
[----:B------:R-:W-:Y:S01]  /*15d0*/  USHF.R.U32.HI UR6, URZ, 0x4, UR6 ;  /* 0x000000043f067899 */ /* 0x000fe20008011606 */
[----:B-1----:R-:W-:-:S02]  /*15e0*/  R2UR UR7, R92 ;  /* 0x000000005c0772ca */ /* 0x002fc400000e0000 */
[----:B------:R-:W-:Y:S01]  /*15f0*/  IADD3 R92, P2, R12, UR4, RZ ;  /* 0x000000040c5c7c10 */ /* 0x000fe2000ff5e0ff */
[----:B------:R-:W-:Y:S01]  /*1600*/  ULOP3.LUT UR6, UR6, 0x3fff, URZ, 0xc0, !UPT ;  /* 0x00003fff06067892 */ /* 0x000fe2000f8ec03f */
[----:B------:R-:W-:Y:S01]  /*1610*/  IADD3.X R95, R17, UR5, RZ, P1, !PT ;  /* 0x00000005115f7c10 */ /* 0x000fe20008ffe4ff */
[----:B------:R-:W-:Y:S02]  /*1620*/  WARPGROUP.ARRIVE ;  /* 0x00000000000079c5 */ /* 0x000fe40000000000 */
[----:B------:R-:W-:Y:S01]  /*1630*/  ULOP3.LUT UR10, UR6, 0x4000000, URZ, 0xfc, !UPT ;  /* 0x04000000060a7892 */ /* 0x000fe2000f8efc3f */
[----:B------:R-:W-:Y:S02]  /*1640*/  IADD3 R96, P1, R20, UR4, RZ ;  /* 0x0000000414607c10 */ /* 0x000fe4000ff3e0ff */
[----:B------:R-:W-:Y:S02]  /*1650*/  IADD3.X R93, R13, UR5, RZ, P2, !PT ;  /* 0x000000050d5d7c10 */ /* 0x000fe400097fe4ff */
[----:B------:R-:W-:Y:S01]  /*1660*/  IADD3.X R97, R22, UR5, RZ, P1, !PT ;  /* 0x0000000516617c10 */ /* 0x000fe20008ffe4ff */
[----:B------:R-:W-:Y:S01]  /*1670*/  USHF.L.U32 UR7, UR7, 0x7, URZ ;  /* 0x0000000707077899 */ /* 0x000fe2000800063f */
[----:B------:R-:W-:-:S03]  /*1680*/  IADD3 R102, P1, R23, UR4, RZ ;  /* 0x0000000417667c10 */ /* 0x000fc6000ff3e0ff */
[----:B------:R-:W-:-:S04]  /*1690*/  ULOP3.LUT UR7, UR7, 0x180, URZ, 0xc0, !UPT ;  /* 0x0000018007077892 */ /* 0x000fc8000f8ec03f */
[----:B------:R-:W-:-:S03]  /*16a0*/  UIADD3 UR12, UP0, UR7, UR8, URZ ;  /* 0x00000008070c7290 */ /* 0x000fc6000ff1e03f */
[----:B------:R-:W-:Y:S01]  /*16b0*/  UMOV UR7, URZ ;  /* 0x0000003f00077c82 */ /* 0x000fe20008000000 */
[----:B------:R-:W-:Y:S02]  /*16c0*/  UIADD3.X UR13, URZ, URZ, URZ, UP0, !UPT ;  /* 0x0000003f3f0d7290 */ /* 0x000fe400087fe43f */
[----:B------:R-:W-:Y:S02]  /*16d0*/  ULOP3.LUT UR8, UR12, 0x2000000, URZ, 0xfc, !UPT ;  /* 0x020000000c087892 */ /* 0x000fe4000f8efc3f */
[----:B------:R-:W-:Y:S02]  /*16e0*/  ULOP3.LUT UR9, UR13, 0x40000040, URZ, 0xfc, !UPT ;  /* 0x400000400d097892 */ /* 0x000fe4000f8efc3f */
[----:B------:R-:W-:-:S04]  /*16f0*/  UISETP.GE.AND UP0, UPT, UR15, 0x3, UPT ;  /* 0x000000030f00788c */ /* 0x000fc8000bf06270 */
[----:B------:R-:W-:-:S03]  /*1700*/  USEL UR15, UR15, URZ, !UP0 ;  /* 0x0000003f0f0f7287 */ /* 0x000fc6000c000000 */
[----:B------:R-:W-:Y:S01]  /*1710*/  HGMMA.64x128x16.F32.BF16 R24, gdesc[UR8], R24 ;  /* 0x01e00000081879f0 */ /* 0x000fe20008701818 */
[----:B------:R-:W-:Y:S01]  /*1720*/  UMOV UR8, 0x2000002 ;  /* 0x0200000200087882 */ /* 0x000fe20000000000 */
[----:B------:R-:W-:Y:S01]  /*1730*/  UMOV UR9, 0x40000040 ;  /* 0x4000004000097882 */ /* 0x000fe20000000000 */
[----:B------:R-:W-:Y:S01]  /*1740*/  UMOV UR10, 0x4000002 ;  /* 0x04000002000a7882 */ /* 0x000fe20000000000 */
[----:B------:R-:W-:Y:S01]  /*1750*/  UMOV UR11, 0x40000040 ;  /* 0x40000040000b7882 */ /* 0x000fe20000000000 */
[----:B------:R-:W-:Y:S02]  /*1760*/  UIADD3.64 UR8, UR12, UR8, URZ ;  /* 0x000000080c087297 */ /* 0x000fe4000fffe03f */
[----:B------:R-:W-:-:S09]  /*1770*/  UIADD3.64 UR10, UR6, UR10, URZ ;  /* 0x0000000a060a7297 */ /* 0x000fd2000fffe03f */
        /* <DEDUP_REMOVED lines=13> */
[----:B------:R-:W-:Y:S02]  /*1850*/  UIADD3.64 UR10, UR6, UR10, URZ ;  /* 0x0000000a060a7297 */ /* 0x000fe4000fffe03f */
[----:B------:R-:W-:-:S06]  /*1860*/  ULEA UR6, UR15, UR14, 0xd ;  /* 0x0000000e0f067291 */ /* 0x000fcc000f8e683f */
[----:B------:R-:W-:Y:S02]  /*1870*/  LEA R103, R11, UR6, 0x1 ;  /* 0x000000060b677c11 */ /* 0x000fe4000f8e08ff */
[----:B------:R-:W-:Y:S02]  /*1880*/  LEA R115, R4, UR6, 0x1 ;  /* 0x0000000604737c11 */ /* 0x000fe4000f8e08ff */
[----:B------:R-:W-:Y:S02]  /*1890*/  LEA R117, R5, UR6, 0x1 ;  /* 0x0000000605757c11 */ /* 0x000fe4000f8e08ff */
[----:B------:R-:W-:Y:S01]  /*18a0*/  LEA R119, R6, UR6, 0x1 ;  /* 0x0000000606777c11 */ /* 0x000fe2000f8e08ff */
[----:B------:R-:W-:-:S06]  /*18b0*/  ULEA UR6, UR15, UR17, 0xe ;  /* 0x000000110f067291 */ /* 0x000fcc000f8e703f */
[----:B------:R-:W-:Y:S01]  /*18c0*/  LEA R121, R11, UR6, 0x1 ;  /* 0x000000060b797c11 */ /* 0x000fe2000f8e08ff */
[----:B------:R-:W-:Y:S03]  /*18d0*/  HGMMA.64x128x16.F32.BF16 R24, gdesc[UR8], R24, gsb0 ;  /* 0x01e00000081879f0 */ /* 0x000fe60008001818 */
[----:B------:R-:W-:Y:S02]  /*18e0*/  WARPGROUP.DEPBAR.LE gsb0, 0x1 ;  /* 0x00008000000079c5 */ /* 0x000fe40000010100 */
[----:B------:R-:W-:Y:S06]  /*18f0*/  BAR.SYNC.DEFER_BLOCKING 0x0 ;  /* 0x0000000000007b1d */ /* 0x000fec0000010000 */
[----:B------:R-:W-:Y:S01]  /*1900*/  @!PT LDS RZ, [RZ] ;  /* 0x00000000fffff984 */ /* 0x000fe20000000800 */
[----:B------:R-:W-:Y:S01]  /*1910*/  @!PT LDS RZ, [RZ] ;  /* 0x00000000fffff984 */ /* 0x000fe20000000800 */
[----:B------:R-:W-:Y:S01]  /*1920*/  @!PT LDS RZ, [RZ] ;  /* 0x00000000fffff984 */ /* 0x000fe20000000800 */
[----:B------:R1:W-:Y:S04]  /*1930*/  LDGSTS.E.BYPASS.128 [R103], desc[UR18][R98.64], !P0 ;  /* 0x0000000062677fae */ /* 0x0003e8000c101c52 */
[----:B------:R2:W-:Y:S04]  /*1940*/  LDGSTS.E.BYPASS.128 [R115], desc[UR18][R100.64], !P0 ;  /* 0x0000000064737fae */ /* 0x0005e8000c101c52 */
[----:B------:R3:W-:Y:S01]  /*1950*/  LDGSTS.E.BYPASS.128 [R117], desc[UR18][R94.64], !P0 ;  /* 0x000000005e757fae */ /* 0x0007e2000c101c52 */
[----:B-1----:R-:W-:-:S03]  /*1960*/  IADD3 R98, P2, R21, UR4, RZ ;  /* 0x0000000415627c10 */ /* 0x002fc6000ff5e0ff */
[----:B------:R1:W-:Y:S01]  /*1970*/  LDGSTS.E.BYPASS.128 [R119], desc[UR18][R92.64], !P0 ;  /* 0x000000005c777fae */ /* 0x0003e2000c101c52 */
[----:B------:R-:W-:Y:S02]  /*1980*/  IADD3.X R103, R90, UR5, RZ, P1, !PT ;  /* 0x000000055a677c10 */ /* 0x000fe40008ffe4ff */
[----:B------:R-:W-:Y:S01]  /*1990*/  IADD3.X R99, R88, UR5, RZ, P2, !PT ;  /* 0x0000000558637c10 */ /* 0x000fe200097fe4ff */
[----:B------:R-:W0:Y:S01]  /*19a0*/  LDGDEPBAR ;  /* 0x00000000000079af */ /* 0x000e220000000000 */
[----:B--2---:R-:W-:Y:S02]  /*19b0*/  IADD3 R100, P2, R89, UR4, RZ ;  /* 0x0000000459647c10 */ /* 0x004fe4000ff5e0ff */
[----:B------:R-:W-:Y:S01]  /*19c0*/  LEA R115, R4, UR6, 0x1 ;  /* 0x0000000604737c11 */ /* 0x000fe2000f8e08ff */
[----:B------:R2:W-:Y:S01]  /*19d0*/  LDGSTS.E.BYPASS.128 [R121], desc[UR18][R96.64], !P0 ;  /* 0x0000000060797fae */ /* 0x0005e2000c101c52 */
[----:B---3--:R-:W-:Y:S02]  /*19e0*/  LEA R117, R5, UR6, 0x1 ;  /* 0x0000000605757c11 */ /* 0x008fe4000f8e08ff */
[----:B------:R-:W-:Y:S01]  /*19f0*/  IADD3.X R101, R104, UR5, RZ, P2, !PT ;  /* 0x0000000568657c10 */ /* 0x000fe200097fe4ff */
[----:B------:R3:W-:Y:S01]  /*1a00*/  LDGSTS.E.BYPASS.128 [R115], desc[UR18][R98.64], !P0 ;  /* 0x0000000062737fae */ /* 0x0007e2000c101c52 */
[----:B-1----:R-:W-:-:S02]  /*1a10*/  IADD3 R92, P1, R91, UR4, RZ ;  /* 0x000000045b5c7c10 */ /* 0x002fc4000ff3e0ff */
[----:B------:R-:W-:Y:S01]  /*1a20*/  IADD3 R94, P2, R105, UR4, RZ ;  /* 0x00000004695e7c10 */ /* 0x000fe2000ff5e0ff */
[----:B------:R1:W-:Y:S01]  /*1a30*/  LDGSTS.E.BYPASS.128 [R117], desc[UR18][R102.64], !P0 ;  /* 0x0000000066757fae */ /* 0x0003e2000c101c52 */
[----:B------:R-:W-:Y:S02]  /*1a40*/  IADD3.X R93, R106, UR5, RZ, P1, !PT ;  /* 0x000000056a5d7c10 */ /* 0x000fe40008ffe4ff */
[----:B------:R-:W-:Y:S02]  /*1a50*/  LEA R119, R6, UR6, 0x1 ;  /* 0x0000000606777c11 */ /* 0x000fe4000f8e08ff */
[----:B--2---:R-:W-:Y:S02]  /*1a60*/  IADD3 R96, P1, R107, UR4, RZ ;  /* 0x000000046b607c10 */ /* 0x004fe4000ff3e0ff */
[----:B------:R-:W-:Y:S01]  /*1a70*/  LEA R121, R7, UR6, 0x1 ;  /* 0x0000000607797c11 */ /* 0x000fe2000f8e08ff */
[----:B------:R2:W-:Y:S01]  /*1a80*/  LDGSTS.E.BYPASS.128 [R119], desc[UR18][R100.64], !P0 ;  /* 0x0000000064777fae */ /* 0x0005e2000c101c52 */
[----:B---3--:R-:W-:Y:S01]  /*1a90*/  IADD3 R98, P3, R108, UR4, RZ ;  /* 0x000000046c627c10 */ /* 0x008fe2000ff7e0ff */
[----:B------:R-:W-:Y:S01]  /*1aa0*/  UIADD3 UR4, UP0, UR4, 0x80, URZ ;  /* 0x0000008004047890 */ /* 0x000fe2000ff1e03f */
[----:B------:R-:W-:Y:S01]  /*1ab0*/  IADD3.X R95, R109, UR5, RZ, P2, !PT ;  /* 0x000000056d5f7c10 */ /* 0x000fe200097fe4ff */
[----:B------:R2:W-:Y:S01]  /*1ac0*/  LDGSTS.E.BYPASS.128 [R121], desc[UR18][R92.64], !P0 ;  /* 0x000000005c797fae */ /* 0x0005e2000c101c52 */
[----:B------:R-:W-:-:S02]  /*1ad0*/  LEA R115, R8, UR6, 0x1 ;  /* 0x0000000608737c11 */ /* 0x000fc4000f8e08ff */
[----:B------:R-:W-:Y:S02]  /*1ae0*/  IADD3.X R97, R110, UR5, RZ, P1, !PT ;  /* 0x000000056e617c10 */ /* 0x000fe40008ffe4ff */
[----:B-1----:R-:W-:Y:S01]  /*1af0*/  LEA R103, R9, UR6, 0x1 ;  /* 0x0000000609677c11 */ /* 0x002fe2000f8e08ff */
[----:B------:R2:W-:Y:S01]  /*1b00*/  LDGSTS.E.BYPASS.128 [R115], desc[UR18][R94.64], !P0 ;  /* 0x000000005e737fae */ /* 0x0005e2000c101c52 */
[----:B------:R-:W-:Y:S01]  /*1b10*/  IADD3.X R99, R111, UR5, RZ, P3, !PT ;  /* 0x000000056f637c10 */ /* 0x000fe20009ffe4ff */
[----:B------:R-:W-:Y:S01]  /*1b20*/  UIADD3.X UR5, URZ, UR5, URZ, UP0, !UPT ;  /* 0x000000053f057290 */ /* 0x000fe200087fe43f */
[----:B------:R-:W-:Y:S01]  /*1b30*/  LEA R117, R10, UR6, 0x1 ;  /* 0x000000060a757c11 */ /* 0x000fe2000f8e08ff */
[----:B------:R2:W-:Y:S01]  /*1b40*/  LDGSTS.E.BYPASS.128 [R103], desc[UR18][R96.64], !P0 ;  /* 0x0000000060677fae */ /* 0x0005e2000c101c52 */
[----:B------:R-:W-:-:S03]  /*1b50*/  UMOV UR6, UR16 ;  /* 0x0000001000067c82 */ /* 0x000fc60008000000 */
[----:B------:R2:W-:Y:S01]  /*1b60*/  LDGSTS.E.BYPASS.128 [R117], desc[UR18][R98.64], !P0 ;  /* 0x0000000062757fae */ /* 0x0005e2000c101c52 */
[----:B------:R-:W-:-:S03]  /*1b70*/  ISETP.GE.U32.AND P0, PT, R113, 0xbc0, PT ;  /* 0x00000bc07100780c */ /* 0x000fc60003f06070 */
[----:B------:R-:W0:Y:S10]  /*1b80*/  LDGDEPBAR ;  /* 0x00000000000079af */ /* 0x000e340000000000 */
[----:B--2---:R-:W-:Y:S05]  /*1b90*/  @!P0 BRA `(.L_x_0) ;  /* 0xfffffff800408947 */ /* 0x004fea000383ffff */
[----:B------:R-:W1:Y:S01]  /*1ba0*/  S2R R8, SR_TID.X ;  /* 0x0000000000087919 */ /* 0x000e620000002100 */
[----:B------:R-:W-:Y:S02]  /*1bb0*/  WARPGROUP.DEPBAR.LE gsb0, 0x0 ;  /* 0x00008000000079c5 */ /* 0x000fe40000010000 */
[----:B------:R-:W-:-:S04]  /*1bc0*/  DEPBAR.LE SB0, 0x0 ;  /* 0x000080000000791a */ /* 0x000fc80000000000 */
[----:B------:R-:W-:Y:S02]  /*1bd0*/  F2FP.BF16.F32.PACK_AB R24, R25, R24 ;  /* 0x000000181918723e */ /* 0x000fe400000010ff */
[----:B------:R-:W-:Y:S02]  /*1be0*/  F2FP.BF16.F32.PACK_AB R25, R27, R26 ;  /* 0x0000001a1b19723e */ /* 0x000fe400000010ff */
[----:B------:R-:W-:Y:S02]  /*1bf0*/  F2FP.BF16.F32.PACK_AB R26, R29, R28 ;  /* 0x0000001c1d1a723e */ /* 0x000fe400000010ff */
[----:B------:R-:W-:Y:S02]  /*1c00*/  F2FP.BF16.F32.PACK_AB R32, R33, R32 ;  /* 0x000000202120723e */ /* 0x000fe400000010ff */
[----:B------:R-:W-:Y:S02]  /*1c10*/  F2FP.BF16.F32.PACK_AB R27, R31, R30 ;  /* 0x0000001e1f1b723e */ /* 0x000fe400000010ff */
[----:B------:R-:W-:-:S02]  /*1c20*/  F2FP.BF16.F32.PACK_AB R33, R35, R34 ;  /* 0x000000222321723e */ /* 0x000fc400000010ff */
[----:B------:R-:W-:Y:S02]  /*1c30*/  F2FP.BF16.F32.PACK_AB R40, R41, R40 ;  /* 0x000000282928723e */ /* 0x000fe400000010ff */
[----:B------:R-:W-:Y:S02]  /*1c40*/  F2FP.BF16.F32.PACK_AB R34, R37, R36 ;  /* 0x000000242522723e */ /* 0x000fe400000010ff */
[----:B------:R-:W-:Y:S02]  /*1c50*/  F2FP.BF16.F32.PACK_AB R35, R39, R38 ;  /* 0x000000262723723e */ /* 0x000fe400000010ff */
[----:B------:R-:W-:Y:S02]  /*1c60*/  F2FP.BF16.F32.PACK_AB R41, R43, R42 ;  /* 0x0000002a2b29723e */ /* 0x000fe400000010ff */
[----:B------:R-:W-:Y:S02]  /*1c70*/  F2FP.BF16.F32.PACK_AB R48, R49, R48 ;  /* 0x000000303130723e */ /* 0x000fe400000010ff */
[----:B------:R-:W-:-:S02]  /*1c80*/  F2FP.BF16.F32.PACK_AB R42, R45, R44 ;  /* 0x0000002c2d2a723e */ /* 0x000fc400000010ff */
[----:B------:R-:W-:Y:S01]  /*1c90*/  F2FP.BF16.F32.PACK_AB R43, R47, R46 ;  /* 0x0000002e2f2b723e */ /* 0x000fe200000010ff */
[C---:B-1----:R-:W-:Y:S01]  /*1ca0*/  IMAD.SHL.U32 R29, R8.reuse, 0x8, RZ ;  /* 0x00000008081d7824 */ /* 0x042fe200078e00ff */
[--C-:B------:R-:W-:Y:S02]  /*1cb0*/  SHF.R.U32.HI R4, RZ, 0x1, R8.reuse ;  /* 0x00000001ff047819 */ /* 0x100fe40000011608 */
[----:B------:R-:W-:Y:S02]  /*1cc0*/  SHF.R.U32.HI R7, RZ, 0x5, R8 ;  /* 0x00000005ff077819 */ /* 0x000fe40000011608 */
[----:B------:R-:W-:Y:S02]  /*1cd0*/  LOP3.LUT R5, R8, 0xf, RZ, 0xc0, !PT ;  /* 0x0000000f08057812 */ /* 0x000fe400078ec0ff */
[----:B------:R-:W-:Y:S02]  /*1ce0*/  LOP3.LUT R6, R4, 0x8, RZ, 0xc0, !PT ;  /* 0x0000000804067812 */ /* 0x000fe400078ec0ff */
[----:B------:R-:W-:-:S02]  /*1cf0*/  LOP3.LUT R4, R7, 0x3, RZ, 0xc0, !PT ;  /* 0x0000000307047812 */ /* 0x000fc400078ec0ff */
[----:B------:R-:W-:Y:S01]  /*1d00*/  F2FP.BF16.F32.PACK_AB R49, R51, R50 ;  /* 0x000000323331723e */ /* 0x000fe200000010ff */
[----:B------:R-:W-:Y:S01]  /*1d10*/  IMAD R5, R5, 0x88, R6 ;  /* 0x0000008805057824 */ /* 0x000fe200078e0206 */
[----:B------:R-:W-:Y:S01]  /*1d20*/  F2FP.BF16.F32.PACK_AB R56, R57, R56 ;  /* 0x000000383938723e */ /* 0x000fe200000010ff */
[C---:B------:R-:W-:Y:S01]  /*1d30*/  IMAD.SHL.U32 R7, R4.reuse, 0x2, RZ ;  /* 0x0000000204077824 */ /* 0x040fe200078e00ff */
[----:B------:R-:W-:Y:S01]  /*1d40*/  F2FP.BF16.F32.PACK_AB R50, R53, R52 ;  /* 0x000000343532723e */ /* 0x000fe200000010ff */
[----:B------:R-:W-:Y:S01]  /*1d50*/  IMAD R5, R4, 0x880, R5 ;  /* 0x0000088004057824 */ /* 0x000fe200078e0205 */
[----:B------:R-:W-:Y:S02]  /*1d60*/  F2FP.BF16.F32.PACK_AB R51, R55, R54 ;  /* 0x000000363733723e */ /* 0x000fe400000010ff */
[----:B------:R-:W-:Y:S02]  /*1d70*/  F2FP.BF16.F32.PACK_AB R57, R59, R58 ;  /* 0x0000003a3b39723e */ /* 0x000fe400000010ff */
[----:B------:R-:W-:Y:S01]  /*1d80*/  LEA R28, R5, UR14, 0x1 ;  /* 0x0000000e051c7c11 */ /* 0x000fe2000f8e08ff */
[----:B------:R-:W-:Y:S01]  /*1d90*/  BAR.SYNC.DEFER_BLOCKING 0x0 ;  /* 0x0000000000007b1d */ /* 0x000fe20000010000 */
[----:B------:R-:W-:-:S02]  /*1da0*/  F2FP.BF16.F32.PACK_AB R64, R65, R64 ;  /* 0x000000404140723e */ /* 0x000fc400000010ff */
        /* <DEDUP_REMOVED lines=10> */
[----:B------:R-:W-:Y:S01]  /*1e50*/  F2FP.BF16.F32.PACK_AB R81, R83, R82 ;  /* 0x000000525351723e */ /* 0x000fe200000010ff */
[----:B------:R1:W-:Y:S01]  /*1e60*/  STSM.16.M88.4 [R28], R24 ;  /* 0x000000181c007844 */ /* 0x0003e20000000200 */
[----:B------:R-:W-:-:S02]  /*1e70*/  F2FP.BF16.F32.PACK_AB R82, R85, R84 ;  /* 0x000000545552723e */ /* 0x000fc400000010ff */
[----:B------:R-:W-:Y:S01]  /*1e80*/  F2FP.BF16.F32.PACK_AB R83, R87, R86 ;  /* 0x000000565753723e */ /* 0x000fe200000010ff */
[----:B------:R2:W-:Y:S01]  /*1e90*/  STSM.16.M88.4 [R28+0x20], R32 ;  /* 0x000020201c007844 */ /* 0x0005e20000000200 */
[----:B------:R-:W-:Y:S02]  /*1ea0*/  LOP3.LUT R7, R7, R112, RZ, 0xfc, !PT ;  /* 0x0000007007077212 */ /* 0x000fe400078efcff */
[----:B------:R-:W-:Y:S01]  /*1eb0*/  LOP3.LUT R4, R29, 0x78, RZ, 0xc0, !PT ;  /* 0x000000781d047812 */ /* 0x000fe200078ec0ff */
[----:B------:R-:W-:Y:S01]  /*1ec0*/  STSM.16.M88.4 [R28+0x40], R40 ;  /* 0x000040281c007844 */ /* 0x000fe20000000200 */
[----:B------:R-:W-:Y:S02]  /*1ed0*/  LOP3.LUT R2, R2, 0x78, R29, 0xf8, !PT ;  /* 0x0000007802027812 */ /* 0x000fe400078ef81d */
[----:B------:R-:W-:Y:S01]  /*1ee0*/  LOP3.LUT R29, R3, 0x10, RZ, 0xfc, !PT ;  /* 0x00000010031d7812 */ /* 0x000fe200078efcff */
[----:B------:R-:W-:Y:S01]  /*1ef0*/  STSM.16.M88.4 [R28+0x60], R48 ;  /* 0x000060301c007844 */ /* 0x000fe20000000200 */
[----:B------:R-:W-:Y:S01]  /*1f00*/  IMAD R4, R7, 0x88, R4 ;  /* 0x0000008807047824 */ /* 0x000fe200078e0204 */
[----:B------:R-:W-:Y:S01]  /*1f10*/  ISETP.GE.AND P0, PT, R2, 0xc00, PT ;  /* 0x00000c000200780c */ /* 0x000fe20003f06270 */
[----:B------:R-:W-:Y:S01]  /*1f20*/  IMAD R37, R3, 0xc00, R2 ;  /* 0x00000c0003257824 */ /* 0x000fe200078e0202 */
[----:B------:R-:W-:Y:S01]  /*1f30*/  STSM.16.M88.4 [R28+0x80], R56 ;  /* 0x000080381c007844 */ /* 0x000fe20000000200 */
[----:B-1----:R-:W1:Y:S01]  /*1f40*/  LDC.64 R24, c[0x0][0x220] ;  /* 0x00008800ff187b82 */ /* 0x002e620000000a00 */
[----:B------:R-:W-:Y:S01]  /*1f50*/  LEA R36, R4, UR14, 0x1 ;  /* 0x0000000e04247c11 */ /* 0x000fe2000f8e08ff */
[----:B------:R-:W-:Y:S01]  /*1f60*/  VIADD R39, R37, 0x24000 ;  /* 0x0002400025277836 */ /* 0x000fe20000000000 */
[----:B------:R-:W-:Y:S01]  /*1f70*/  STSM.16.M88.4 [R28+0xa0], R64 ;  /* 0x0000a0401c007844 */ /* 0x000fe20000000200 */
[----:B------:R-:W-:Y:S01]  /*1f80*/  ISETP.LT.AND P1, PT, R3, R0, !P0 ;  /* 0x000000000300720c */ /* 0x000fe20004721270 */
[----:B--2---:R-:W-:Y:S01]  /*1f90*/  VIADD R35, R37, 0x6000 ;  /* 0x0000600025237836 */ /* 0x004fe20000000000 */
[C---:B------:R-:W-:Y:S01]  /*1fa0*/  LOP3.LUT R27, R3.reuse, 0x8, RZ, 0xfc, !PT ;  /* 0x00000008031b7812 */ /* 0x040fe200078efcff */
[----:B------:R-:W-:Y:S01]  /*1fb0*/  STSM.16.M88.4 [R28+0xc0], R72 ;  /* 0x0000c0481c007844 */ /* 0x000fe20000000200 */
[----:B------:R-:W-:-:S02]  /*1fc0*/  LOP3.LUT R31, R3, 0x18, RZ, 0xfc, !PT ;  /* 0x00000018031f7812 */ /* 0x000fc400078efcff */
[----:B------:R-:W-:Y:S01]  /*1fd0*/  LOP3.LUT R33, R3, 0x20, RZ, 0xfc, !PT ;  /* 0x0000002003217812 */ /* 0x000fe200078efcff */
[----:B------:R2:W-:Y:S01]  /*1fe0*/  STSM.16.M88.4 [R28+0xe0], R80 ;  /* 0x0000e0501c007844 */ /* 0x0005e20000000200 */
[----:B------:R-:W-:Y:S01]  /*1ff0*/  BAR.SYNC.DEFER_BLOCKING 0x0 ;  /* 0x0000000000007b1d */ /* 0x000fe20000010000 */
[-C--:B------:R-:W-:Y:S02]  /*2000*/  ISETP.LT.AND P6, PT, R27, R0.reuse, !P0 ;  /* 0x000000001b00720c */ /* 0x080fe400047c1270 */
[-C--:B------:R-:W-:Y:S02]  /*2010*/  ISETP.LT.AND P5, PT, R29, R0.reuse, !P0 ;  /* 0x000000001d00720c */ /* 0x080fe400047a1270 */
[-C--:B------:R-:W-:Y:S02]  /*2020*/  ISETP.LT.AND P4, PT, R31, R0.reuse, !P0 ;  /* 0x000000001f00720c */ /* 0x080fe40004781270 */
[----:B------:R-:W-:Y:S01]  /*2030*/  LOP3.LUT R29, R3, 0x28, RZ, 0xfc, !PT ;  /* 0x00000028031d7812 */ /* 0x000fe200078efcff */
[----:B-1----:R-:W-:Y:S01]  /*2040*/  IMAD.WIDE R26, R37, 0x2, R24 ;  /* 0x00000002251a7825 */ /* 0x002fe200078e0218 */
[----:B------:R-:W-:-:S02]  /*2050*/  ISETP.LT.AND P3, PT, R33, R0, !P0 ;  /* 0x000000002100720c */ /* 0x000fc40004761270 */
[C---:B------:R-:W-:Y:S02]  /*2060*/  LOP3.LUT R31, R3.reuse, 0x30, RZ, 0xfc, !PT ;  /* 0x00000030031f7812 */ /* 0x040fe400078efcff */
[----:B------:R-:W-:Y:S01]  /*2070*/  LOP3.LUT R33, R3, 0x38, RZ, 0xfc, !PT ;  /* 0x0000003803217812 */ /* 0x000fe200078efcff */
[----:B------:R-:W-:Y:S01]  /*2080*/  IMAD.WIDE R2, R35, 0x2, R24 ;  /* 0x0000000223027825 */ /* 0x000fe200078e0218 */
[----:B------:R-:W-:-:S03]  /*2090*/  ISETP.LT.AND P2, PT, R29, R0, !P0 ;  /* 0x000000001d00720c */ /* 0x000fc60004741270 */
[C---:B------:R-:W-:Y:S02]  /*20a0*/  VIADD R29, R37.reuse, 0xc000 ;  /* 0x0000c000251d7836 */ /* 0x040fe40000000000 */
[----:B------:R-:W-:Y:S02]  /*20b0*/  VIADD R35, R37, 0x1e000 ;  /* 0x0001e00025237836 */ /* 0x000fe40000000000 */
[--C-:B--2---:R-:W-:Y:S01]  /*20c0*/  IMAD.WIDE R28, R29, 0x2, R24.reuse ;  /* 0x000000021d1c7825 */ /* 0x104fe200078e0218 */
[----:B------:R-:W1:Y:S04]  /*20d0*/  LDS.128 R44, [R36] ;  /* 0x00000000242c7984 */ /* 0x000e680000000c00 */
[----:B------:R-:W2:Y:S04]  /*20e0*/  LDS.128 R52, [R36+0x880] ;  /* 0x0008800024347984 */ /* 0x000ea80000000c00 */
[----:B------:R-:W3:Y:S04]  /*20f0*/  LDS.128 R20, [R36+0x1100] ;  /* 0x0011000024147984 */ /* 0x000ee80000000c00 */
[----:B------:R-:W4:Y:S04]  /*2100*/  LDS.128 R16, [R36+0x1980] ;  /* 0x0019800024107984 */ /* 0x000f280000000c00 */
[----:B------:R-:W5:Y:S04]  /*2110*/  LDS.128 R12, [R36+0x2200] ;  /* 0x00220000240c7984 */ /* 0x000f680000000c00 */
[----:B------:R-:W5:Y:S04]  /*2120*/  LDS.128 R8, [R36+0x2a80] ;  /* 0x002a800024087984 */ /* 0x000f680000000c00 */
[----:B------:R-:W5:Y:S04]  /*2130*/  LDS.128 R4, [R36+0x3300] ;  /* 0x0033000024047984 */ /* 0x000f680000000c00 */
[----:B-1----:R1:W-:Y:S01]  /*2140*/  @P1 STG.E.128 desc[UR18][R26.64], R44 ;  /* 0x0000002c1a001986 */ /* 0x0023e2000c101d12 */
[-C--:B------:R-:W-:Y:S01]  /*2150*/  ISETP.LT.AND P1, PT, R31, R0.reuse, !P0 ;  /* 0x000000001f00720c */ /* 0x080fe20004721270 */
[----:B------:R-:W-:Y:S01]  /*2160*/  VIADD R31, R37, 0x12000 ;  /* 0x00012000251f7836 */ /* 0x000fe20000000000 */
[----:B------:R-:W-:Y:S01]  /*2170*/  ISETP.LT.AND P0, PT, R33, R0, !P0 ;  /* 0x000000002100720c */ /* 0x000fe20004701270 */
[----:B------:R-:W-:Y:S01]  /*2180*/  VIADD R33, R37, 0x18000 ;  /* 0x0001800025217836 */ /* 0x000fe20000000000 */
[----:B--2---:R2:W-:Y:S01]  /*2190*/  @P6 STG.E.128 desc[UR18][R2.64], R52 ;  /* 0x0000003402006986 */ /* 0x0045e2000c101d12 */
[----:B------:R-:W-:-:S03]  /*21a0*/  IMAD.WIDE R30, R31, 0x2, R24 ;  /* 0x000000021f1e7825 */ /* 0x000fc600078e0218 */
[----:B---3--:R2:W-:Y:S04]  /*21b0*/  @P5 STG.E.128 desc[UR18][R28.64], R20 ;  /* 0x000000141c005986 */ /* 0x0085e8000c101d12 */
[----:B----4-:R2:W-:Y:S01]  /*21c0*/  @P4 STG.E.128 desc[UR18][R30.64], R16 ;  /* 0x000000101e004986 */ /* 0x0105e2000c101d12 */
[----:B-1----:R-:W-:-:S04]  /*21d0*/  IMAD.WIDE R26, R33, 0x2, R24 ;  /* 0x00000002211a7825 */ /* 0x002fc800078e0218 */
[--C-:B------:R-:W-:Y:S01]  /*21e0*/  IMAD.WIDE R32, R35, 0x2, R24.reuse ;  /* 0x0000000223207825 */ /* 0x100fe200078e0218 */
[----:B-----5:R2:W-:Y:S03]  /*21f0*/  @P3 STG.E.128 desc[UR18][R26.64], R12 ;  /* 0x0000000c1a003986 */ /* 0x0205e6000c101d12 */
[----:B------:R-:W-:Y:S01]  /*2200*/  IMAD.WIDE R34, R39, 0x2, R24 ;  /* 0x0000000227227825 */ /* 0x000fe200078e0218 */
[----:B------:R2:W-:Y:S04]  /*2210*/  @P2 STG.E.128 desc[UR18][R32.64], R8 ;  /* 0x0000000820002986 */ /* 0x0005e8000c101d12 */
[----:B------:R2:W-:Y:S01]  /*2220*/  @P1 STG.E.128 desc[UR18][R34.64], R4 ;  /* 0x0000000422001986 */ /* 0x0005e2000c101d12 */
[----:B------:R-:W-:Y:S05]  /*2230*/  @!P0 EXIT ;  /* 0x000000000000894d */ /* 0x000fea0003800000 */
[----:B--2---:R-:W1:Y:S01]  /*2240*/  LDS.128 R4, [R36+0x3b80] ;  /* 0x003b800024047984 */ /* 0x004e620000000c00 */
[----:B------:R-:W-:-:S04]  /*2250*/  VIADD R37, R37, 0x2a000 ;  /* 0x0002a00025257836 */ /* 0x000fc80000000000 */
[----:B------:R-:W-:-:S05]  /*2260*/  IMAD.WIDE R24, R37, 0x2, R24 ;  /* 0x0000000225187825 */ /* 0x000fca00078e0218 */
[----:B-1----:R-:W-:Y:S01]  /*2270*/  STG.E.128 desc[UR18][R24.64], R4 ;  /* 0x0000000418007986 */ /* 0x002fe2000c101d12 */
[----:B------:R-:W-:Y:S05]  /*2280*/  EXIT ;  /* 0x000000000000794d */ /* 0x000fea0003800000 */
.L_x_1:
[----:B------:R-:W-:-:S00]  /*2290*/  BRA `(.L_x_1) ;  /* 0xfffffffc00fc7947 */ /* 0x000fc0000383ffff */
[----:B------:R-:W-:-:S00]  /*22a0*/  NOP ;  /* 0x0000000000007918 */ /* 0x000fc00000000000 */
        /* <DEDUP_REMOVED lines=13> */
.L_x_2:


//--------------------- .nv.shared.triton_mm      --------------------------
	.section	.nv.shared.triton_mm,"aw",@nobits
	.sectionflags	@""
	.align	16
	.zero		1024


//--------------------- .nv.constant0.triton_mm   --------------------------
	.section	.nv.constant0.triton_mm,"a",@progbits
	.sectionflags	@""
	.align	4
.nv.constant0.triton_mm:
	.zero		560
